	.headerflags	@"EF_CUDA_TEXMODE_UNIFIED EF_CUDA_64BIT_ADDRESS EF_CUDA_ACCELERATORS EF_CUDA_SM90 EF_CUDA_VIRTUAL_SM(EF_CUDA_SM90)"
	.elftype	@"ET_EXEC"


//--------------------- .nv.info                  --------------------------
	.section	.nv.info,"",@"SHT_CUDA_INFO"
	.align	4


	//----- nvinfo : EIATTR_REGCOUNT
	.align		4
        /*0000*/ 	.byte	0x04, 0x2f
        /*0002*/ 	.short	(.L_3 - .L_2)
	.align		4
.L_2:
        /*0004*/ 	.word	index@(triton_poi_fused_cat_10)
        /*0008*/ 	.word	0x0000005e


	//----- nvinfo : EIATTR_MIN_STACK_SIZE
	.align		4
.L_3:
        /*000c*/ 	.byte	0x04, 0x12
        /*000e*/ 	.short	(.L_5 - .L_4)
	.align		4
.L_4:
        /*0010*/ 	.word	index@(triton_poi_fused_cat_10)
        /*0014*/ 	.word	0x00000000


	//----- nvinfo : EIATTR_FRAME_SIZE
	.align		4
.L_5:
        /*0018*/ 	.byte	0x04, 0x11
        /*001a*/ 	.short	(.L_7 - .L_6)
	.align		4
.L_6:
        /*001c*/ 	.word	index@(triton_poi_fused_cat_10)
        /*0020*/ 	.word	0x00000000


	//----- nvinfo : EIATTR_MIN_STACK_SIZE
	.align		4
.L_7:
        /*0024*/ 	.byte	0x04, 0x12
        /*0026*/ 	.short	(.L_9 - .L_8)
	.align		4
.L_8:
        /*0028*/ 	.word	index@(triton_poi_fused_cat_10)
        /*002c*/ 	.word	0x00000000
.L_9:


//--------------------- .nv.info.triton_poi_fused_cat_10 --------------------------
	.section	.nv.info.triton_poi_fused_cat_10,"",@"SHT_CUDA_INFO"
	.sectionflags	@""
	.align	4


	//----- nvinfo : EIATTR_CUDA_API_VERSION
	.align		4
        /*0000*/ 	.byte	0x04, 0x37
        /*0002*/ 	.short	(.L_11 - .L_10)
.L_10:
        /*0004*/ 	.word	0x0000007c


	//----- nvinfo : EIATTR_KPARAM_INFO
	.align		4
.L_11:
        /*0008*/ 	.byte	0x04, 0x17
        /*000a*/ 	.short	(.L_13 - .L_12)
.L_12:
        /*000c*/ 	.word	0x00000000
        /*0010*/ 	.short	0x000b
        /*0012*/ 	.short	0x0058
        /*0014*/ 	.byte	0x00, 0xf0, 0x11, 0x00


	//----- nvinfo : EIATTR_KPARAM_INFO
	.align		4
.L_13:
        /*0018*/ 	.byte	0x04, 0x17
        /*001a*/ 	.short	(.L_15 - .L_14)
.L_14:
        /*001c*/ 	.word	0x00000000
        /*0020*/ 	.short	0x000a
        /*0022*/ 	.short	0x0050
        /*0024*/ 	.byte	0x00, 0xf4, 0x21, 0x00


	//----- nvinfo : EIATTR_KPARAM_INFO
	.align		4
.L_15:
        /*0028*/ 	.byte	0x04, 0x17
        /*002a*/ 	.short	(.L_17 - .L_16)
.L_16:
        /*002c*/ 	.word	0x00000000
        /*0030*/ 	.short	0x0009
        /*0032*/ 	.short	0x0048
        /*0034*/ 	.byte	0x00, 0xf4, 0x21, 0x00


	//----- nvinfo : EIATTR_KPARAM_INFO
	.align		4
.L_17:
        /*0038*/ 	.byte	0x04, 0x17
        /*003a*/ 	.short	(.L_19 - .L_18)
.L_18:
        /*003c*/ 	.word	0x00000000
        /*0040*/ 	.short	0x0008
        /*0042*/ 	.short	0x0040
        /*0044*/ 	.byte	0x00, 0xf4, 0x21, 0x00


	//----- nvinfo : EIATTR_KPARAM_INFO
	.align		4
.L_19:
        /*0048*/ 	.byte	0x04, 0x17
        /*004a*/ 	.short	(.L_21 - .L_20)
.L_20:
        /*004c*/ 	.word	0x00000000
        /*0050*/ 	.short	0x0007
        /*0052*/ 	.short	0x0038
        /*0054*/ 	.byte	0x00, 0xf4, 0x21, 0x00


	//----- nvinfo : EIATTR_KPARAM_INFO
	.align		4
.L_21:
        /*0058*/ 	.byte	0x04, 0x17
        /*005a*/ 	.short	(.L_23 - .L_22)
.L_22:
        /*005c*/ 	.word	0x00000000
        /*0060*/ 	.short	0x0006
        /*0062*/ 	.short	0x0030
        /*0064*/ 	.byte	0x00, 0xf4, 0x21, 0x00


	//----- nvinfo : EIATTR_KPARAM_INFO
	.align		4
.L_23:
        /*0068*/ 	.byte	0x04, 0x17
        /*006a*/ 	.short	(.L_25 - .L_24)
.L_24:
        /*006c*/ 	.word	0x00000000
        /*0070*/ 	.short	0x0005
        /*0072*/ 	.short	0x0028
        /*0074*/ 	.byte	0x00, 0xf4, 0x21, 0x00


	//----- nvinfo : EIATTR_KPARAM_INFO
	.align		4
.L_25:
        /*0078*/ 	.byte	0x04, 0x17
        /*007a*/ 	.short	(.L_27 - .L_26)
.L_26:
        /*007c*/ 	.word	0x00000000
        /*0080*/ 	.short	0x0004
        /*0082*/ 	.short	0x0020
        /*0084*/ 	.byte	0x00, 0xf4, 0x21, 0x00


	//----- nvinfo : EIATTR_KPARAM_INFO
	.align		4
.L_27:
        /*0088*/ 	.byte	0x04, 0x17
        /*008a*/ 	.short	(.L_29 - .L_28)
.L_28:
        /*008c*/ 	.word	0x00000000
        /*0090*/ 	.short	0x0003
        /*0092*/ 	.short	0x0018
        /*0094*/ 	.byte	0x00, 0xf4, 0x21, 0x00


	//----- nvinfo : EIATTR_KPARAM_INFO
	.align		4
.L_29:
        /*0098*/ 	.byte	0x04, 0x17
        /*009a*/ 	.short	(.L_31 - .L_30)
.L_30:
        /*009c*/ 	.word	0x00000000
        /*00a0*/ 	.short	0x0002
        /*00a2*/ 	.short	0x0010
        /*00a4*/ 	.byte	0x00, 0xf4, 0x21, 0x00


	//----- nvinfo : EIATTR_KPARAM_INFO
	.align		4
.L_31:
        /*00a8*/ 	.byte	0x04, 0x17
        /*00aa*/ 	.short	(.L_33 - .L_32)
.L_32:
        /*00ac*/ 	.word	0x00000000
        /*00b0*/ 	.short	0x0001
        /*00b2*/ 	.short	0x0008
        /*00b4*/ 	.byte	0x00, 0xf4, 0x21, 0x00


	//----- nvinfo : EIATTR_KPARAM_INFO
	.align		4
.L_33:
        /*00b8*/ 	.byte	0x04, 0x17
        /*00ba*/ 	.short	(.L_35 - .L_34)
.L_34:
        /*00bc*/ 	.word	0x00000000
        /*00c0*/ 	.short	0x0000
        /*00c2*/ 	.short	0x0000
        /*00c4*/ 	.byte	0x00, 0xf4, 0x21, 0x00


	//----- nvinfo : EIATTR_SPARSE_MMA_MASK
	.align		4
.L_35:
        /*00c8*/ 	.byte	0x03, 0x50
        /*00ca*/ 	.short	0x0000


	//----- nvinfo : EIATTR_MAXREG_COUNT
	.align		4
        /*00cc*/ 	.byte	0x03, 0x1b
        /*00ce*/ 	.short	0x00ff


	//----- nvinfo : EIATTR_EXIT_INSTR_OFFSETS
	.align		4
        /*00d0*/ 	.byte	0x04, 0x1c
        /*00d2*/ 	.short	(.L_37 - .L_36)


	//   ....[0]....
.L_36:
        /*00d4*/ 	.word	0x00002640


	//----- nvinfo : EIATTR_REQNTID
	.align		4
.L_37:
        /*00d8*/ 	.byte	0x04, 0x10
        /*00da*/ 	.short	(.L_39 - .L_38)
.L_38:
        /*00dc*/ 	.word	0x00000080
        /*00e0*/ 	.word	0x00000001
        /*00e4*/ 	.word	0x00000001


	//----- nvinfo : EIATTR_CBANK_PARAM_SIZE
	.align		4
.L_39:
        /*00e8*/ 	.byte	0x03, 0x19
        /*00ea*/ 	.short	0x005c


	//----- nvinfo : EIATTR_PARAM_CBANK
	.align		4
        /*00ec*/ 	.byte	0x04, 0x0a
        /*00ee*/ 	.short	(.L_41 - .L_40)
	.align		4
.L_40:
        /*00f0*/ 	.word	index@(.nv.constant0.triton_poi_fused_cat_10)
        /*00f4*/ 	.short	0x0210
        /*00f6*/ 	.short	0x005c


	//----- nvinfo : EIATTR_SW_WAR
	.align		4
.L_41:
        /*00f8*/ 	.byte	0x04, 0x36
        /*00fa*/ 	.short	(.L_43 - .L_42)
.L_42:
        /*00fc*/ 	.word	0x00000008
.L_43:


//--------------------- .nv.callgraph             --------------------------
	.section	.nv.callgraph,"",@"SHT_CUDA_CALLGRAPH"
	.align	4
	.sectionentsize	8
	.align		4
        /*0000*/ 	.word	0x00000000
	.align		4
        /*0004*/ 	.word	0xffffffff
	.align		4
        /*0008*/ 	.word	0x00000000
	.align		4
        /*000c*/ 	.word	0xfffffffe
	.align		4
        /*0010*/ 	.word	0x00000000
	.align		4
        /*0014*/ 	.word	0xfffffffd
	.align		4
        /*0018*/ 	.word	0x00000000
	.align		4
        /*001c*/ 	.word	0xfffffffc


//--------------------- .nv.constant4             --------------------------
	.section	.nv.constant4,"a",@progbits
	.align	8
	.align		8
.nv.constant4:
        /*0000*/ 	.dword	_$_str
	.align		8
        /*0008*/ 	.dword	_$_str_$_2


//--------------------- .text.triton_poi_fused_cat_10 --------------------------
	.section	.text.triton_poi_fused_cat_10,"ax",@progbits
	.align	128
        .global         triton_poi_fused_cat_10
        .type           triton_poi_fused_cat_10,@function
        .size           triton_poi_fused_cat_10,(.L_x_1 - triton_poi_fused_cat_10)
        .other          triton_poi_fused_cat_10,@"STO_CUDA_ENTRY STV_DEFAULT"
triton_poi_fused_cat_10:
.text.triton_poi_fused_cat_10:
[----:B------:R-:W-:Y:S01]  /*0000*/  LDC R1, c[0x0][0x28] ;  /* 0x00000a00ff017b82 */ /* 0x000fe20000000800 */
[----:B------:R-:W1:Y:S07]  /*0010*/  S2R R0, SR_TID.X ;  /* 0x0000000000007919 */ /* 0x000e6e0000002100 */
[----:B------:R-:W2:Y:S01]  /*0020*/  LDC.64 R8, c[0x0][0x220] ;  /* 0x00008800ff087b82 */ /* 0x000ea20000000a00 */
[----:B------:R-:W-:Y:S01]  /*0030*/  CS2R R72, SRZ ;  /* 0x0000000000487805 */ /* 0x000fe2000001ff00 */
[----:B------:R-:W-:Y:S01]  /*0040*/  ULDC.64 UR4, c[0x0][0x208] ;  /* 0x0000820000047ab9 */ /* 0x000fe20000000a00 */
[----:B------:R-:W3:Y:S01]  /*0050*/  S2R R19, SR_CTAID.X ;  /* 0x0000000000137919 */ /* 0x000ee20000002500 */
[----:B------:R-:W-:-:S02]  /*0060*/  CS2R R76, SRZ ;  /* 0x00000000004c7805 */ /* 0x000fc4000001ff00 */
[----:B------:R-:W-:Y:S02]  /*0070*/  CS2R R58, SRZ ;  /* 0x00000000003a7805 */ /* 0x000fe4000001ff00 */
[----:B------:R-:W-:Y:S01]  /*0080*/  CS2R R62, SRZ ;  /* 0x00000000003e7805 */ /* 0x000fe2000001ff00 */
[----:B------:R-:W-:Y:S01]  /*0090*/  IMAD.MOV.U32 R52, RZ, RZ, RZ ;  /* 0x000000ffff347224 */ /* 0x000fe200078e00ff */
[----:B------:R-:W-:Y:S01]  /*00a0*/  CS2R R50, SRZ ;  /* 0x0000000000327805 */ /* 0x000fe2000001ff00 */
[----:B------:R-:W-:Y:S01]  /*00b0*/  IMAD.MOV.U32 R20, RZ, RZ, RZ ;  /* 0x000000ffff147224 */ /* 0x000fe200078e00ff */
[----:B------:R-:W-:Y:S01]  /*00c0*/  ULDC.64 UR6, c[0x0][0x238] ;  /* 0x00008e0000067ab9 */ /* 0x000fe20000000a00 */
[----:B-1----:R-:W-:-:S05]  /*00d0*/  IMAD.SHL.U32 R0, R0, 0x4, RZ ;  /* 0x0000000400007824 */ /* 0x002fca00078e00ff */
[----:B------:R-:W-:-:S05]  /*00e0*/  LOP3.LUT R0, R0, 0x1fc, RZ, 0xc0, !PT ;  /* 0x000001fc00007812 */ /* 0x000fca00078ec0ff */
[----:B---3--:R-:W-:-:S04]  /*00f0*/  IMAD R19, R19, 0x400, R0 ;  /* 0x0000040013137824 */ /* 0x008fc800078e0200 */
[----:B------:R-:W-:-:S05]  /*0100*/  IMAD.HI R0, R19, 0x5397829d, RZ ;  /* 0x5397829d13007827 */ /* 0x000fca00078e02ff */
[----:B------:R-:W-:-:S04]  /*0110*/  SHF.R.U32.HI R3, RZ, 0x1f, R0 ;  /* 0x0000001fff037819 */ /* 0x000fc80000011600 */
[----:B------:R-:W-:-:S05]  /*0120*/  LEA.HI.SX32 R16, R0, R3, 0x18 ;  /* 0x0000000300107211 */ /* 0x000fca00078fc2ff */
[----:B------:R-:W-:-:S05]  /*0130*/  IMAD.HI R0, R16, 0x66666667, RZ ;  /* 0x6666666710007827 */ /* 0x000fca00078e02ff */
[----:B------:R-:W-:-:S04]  /*0140*/  SHF.R.U32.HI R3, RZ, 0x1f, R0 ;  /* 0x0000001fff037819 */ /* 0x000fc80000011600 */
[----:B------:R-:W-:-:S05]  /*0150*/  LEA.HI.SX32 R3, R0, R3, 0x19 ;  /* 0x0000000300037211 */ /* 0x000fca00078fcaff */
[----:B------:R-:W-:Y:S02]  /*0160*/  IMAD R53, R3, -0x140, R16 ;  /* 0xfffffec003357824 */ /* 0x000fe400078e0210 */
[----:B------:R-:W1:Y:S01]  /*0170*/  LDC.64 R2, c[0x0][0x248] ;  /* 0x00009200ff027b82 */ /* 0x000e620000000a00 */
[----:B------:R-:W-:Y:S02]  /*0180*/  VIADD R11, R19, 0x200 ;  /* 0x00000200130b7836 */ /* 0x000fe40000000000 */
[C---:B------:R-:W-:Y:S01]  /*0190*/  ISETP.GE.AND P1, PT, R53.reuse, 0x100, PT ;  /* 0x000001003500780c */ /* 0x040fe20003f26270 */
[C---:B--2---:R-:W-:Y:S01]  /*01a0*/  IMAD.WIDE R6, R53.reuse, 0x4, R8 ;  /* 0x0000000435067825 */ /* 0x044fe200078e0208 */
[----:B------:R-:W-:-:S03]  /*01b0*/  ISETP.GT.AND P3, PT, R53, 0xff, PT ;  /* 0x000000ff3500780c */ /* 0x000fc60003f64270 */
[----:B------:R-:W-:-:S08]  /*01c0*/  IMAD.HI R0, R11, 0x5397829d, RZ ;  /* 0x5397829d0b007827 */ /* 0x000fd000078e02ff */
[----:B------:R-:W2:Y:S01]  /*01d0*/  @!P1 LDG.E.EL R73, desc[UR4][R6.64] ;  /* 0x0000000406499981 */ /* 0x000ea2000c2e1900 */
[----:B------:R-:W-:-:S03]  /*01e0*/  SHF.R.U32.HI R5, RZ, 0x1f, R0 ;  /* 0x0000001fff057819 */ /* 0x000fc60000011600 */
[----:B------:R-:W3:Y:S01]  /*01f0*/  @!P1 LDG.E.EL R76, desc[UR4][R6.64] ;  /* 0x00000004064c9981 */ /* 0x000ee2000c2e1900 */
[----:B------:R-:W-:-:S03]  /*0200*/  LEA.HI.SX32 R18, R0, R5, 0x18 ;  /* 0x0000000500127211 */ /* 0x000fc600078fc2ff */
[----:B------:R-:W4:Y:S01]  /*0210*/  @!P1 LDG.E.EL R59, desc[UR4][R6.64] ;  /* 0x00000004063b9981 */ /* 0x000f22000c2e1900 */
[----:B-1----:R-:W-:-:S03]  /*0220*/  IMAD.WIDE R4, R53, 0x4, R2 ;  /* 0x0000000435047825 */ /* 0x002fc600078e0202 */
[----:B------:R1:W5:Y:S04]  /*0230*/  @!P1 LDG.E.EL R63, desc[UR4][R6.64] ;  /* 0x00000004063f9981 */ /* 0x000368000c2e1900 */
[----:B------:R-:W2:Y:S04]  /*0240*/  @P3 LDG.E.EL R52, desc[UR4][R4.64+-0x400] ;  /* 0xfffc000404343981 */ /* 0x000ea8000c2e1900 */
[----:B------:R-:W2:Y:S04]  /*0250*/  @P3 LDG.E.EL R51, desc[UR4][R4.64+-0x400] ;  /* 0xfffc000404333981 */ /* 0x000ea8000c2e1900 */
[----:B------:R-:W2:Y:S01]  /*0260*/  @P3 LDG.E.EL R50, desc[UR4][R4.64+-0x400] ;  /* 0xfffc000404323981 */ /* 0x000ea2000c2e1900 */
[----:B------:R-:W-:-:S05]  /*0270*/  IMAD.HI R0, R18, 0x66666667, RZ ;  /* 0x6666666712007827 */ /* 0x000fca00078e02ff */
[----:B------:R-:W-:-:S04]  /*0280*/  SHF.R.U32.HI R13, RZ, 0x1f, R0 ;  /* 0x0000001fff0d7819 */ /* 0x000fc80000011600 */
[----:B------:R-:W-:-:S05]  /*0290*/  LEA.HI.SX32 R13, R0, R13, 0x19 ;  /* 0x0000000d000d7211 */ /* 0x000fca00078fcaff */
[----:B------:R-:W-:-:S05]  /*02a0*/  IMAD R49, R13, -0x140, R18 ;  /* 0xfffffec00d317824 */ /* 0x000fca00078e0212 */
[C---:B------:R-:W-:Y:S01]  /*02b0*/  ISETP.GE.AND P0, PT, R49.reuse, 0x100, PT ;  /* 0x000001003100780c */ /* 0x040fe20003f06270 */
[----:B-1----:R-:W-:-:S04]  /*02c0*/  IMAD.WIDE R6, R49, 0x4, R8 ;  /* 0x0000000431067825 */ /* 0x002fc800078e0208 */
[----:B------:R-:W-:Y:S02]  /*02d0*/  IMAD.MOV.U32 R26, RZ, RZ, RZ ;  /* 0x000000ffff1a7224 */ /* 0x000fe400078e00ff */
[----:B------:R-:W-:-:S06]  /*02e0*/  IMAD.MOV.U32 R14, RZ, RZ, RZ ;  /* 0x000000ffff0e7224 */ /* 0x000fcc00078e00ff */
[----:B------:R-:W2:Y:S01]  /*02f0*/  @!P0 LDG.E.EL R20, desc[UR4][R6.64] ;  /* 0x0000000406148981 */ /* 0x000ea2000c2e1900 */
[----:B------:R-:W-:-:S03]  /*0300*/  IMAD.HI R12, R19, 0x42df9bb1, RZ ;  /* 0x42df9bb1130c7827 */ /* 0x000fc600078e02ff */
[----:B------:R-:W2:Y:S01]  /*0310*/  @!P0 LDG.E.EL R26, desc[UR4][R6.64] ;  /* 0x00000004061a8981 */ /* 0x000ea2000c2e1900 */
[C---:B------:R-:W-:Y:S01]  /*0320*/  VIADD R8, R19.reuse, 0x1 ;  /* 0x0000000113087836 */ /* 0x040fe20000000000 */
[----:B------:R-:W-:Y:S01]  /*0330*/  SHF.R.U32.HI R15, RZ, 0x1f, R12 ;  /* 0x0000001fff0f7819 */ /* 0x000fe2000001160c */
[----:B------:R-:W-:Y:S01]  /*0340*/  VIADD R10, R19, 0x3 ;  /* 0x00000003130a7836 */ /* 0x000fe20000000000 */
[----:B------:R-:W2:Y:S01]  /*0350*/  @!P0 LDG.E.EL R14, desc[UR4][R6.64] ;  /* 0x00000004060e8981 */ /* 0x000ea2000c2e1900 */
[----:B------:R-:W-:Y:S01]  /*0360*/  IMAD.HI R0, R8, 0x5397829d, RZ ;  /* 0x5397829d08007827 */ /* 0x000fe200078e02ff */
[----:B------:R-:W-:-:S03]  /*0370*/  LEA.HI.SX32 R32, R12, R15, 0x10 ;  /* 0x0000000f0c207211 */ /* 0x000fc600078f82ff */
[----:B------:R-:W-:Y:S02]  /*0380*/  VIADD R9, R19, 0x2 ;  /* 0x0000000213097836 */ /* 0x000fe40000000000 */
[----:B------:R-:W-:Y:S01]  /*0390*/  IMAD.HI R21, R10, 0x5397829d, RZ ;  /* 0x5397829d0a157827 */ /* 0x000fe200078e02ff */
[----:B------:R-:W-:-:S03]  /*03a0*/  SHF.R.U32.HI R13, RZ, 0x1f, R0 ;  /* 0x0000001fff0d7819 */ /* 0x000fc60000011600 */
[----:B------:R-:W-:Y:S01]  /*03b0*/  IMAD.HI R15, R9, 0x5397829d, RZ ;  /* 0x5397829d090f7827 */ /* 0x000fe200078e02ff */
[----:B------:R-:W-:Y:S02]  /*03c0*/  SHF.R.U32.HI R22, RZ, 0x1f, R21 ;  /* 0x0000001fff167819 */ /* 0x000fe40000011615 */
[----:B------:R-:W-:Y:S01]  /*03d0*/  LEA.HI.SX32 R17, R0, R13, 0x18 ;  /* 0x0000000d00117211 */ /* 0x000fe200078fc2ff */
[----:B------:R-:W-:Y:S01]  /*03e0*/  VIADD R12, R19, 0x201 ;  /* 0x00000201130c7836 */ /* 0x000fe20000000000 */
[----:B------:R-:W-:Y:S02]  /*03f0*/  SHF.R.U32.HI R0, RZ, 0x1f, R15 ;  /* 0x0000001fff007819 */ /* 0x000fe4000001160f */
[----:B------:R-:W-:Y:S01]  /*0400*/  LEA.HI.SX32 R23, R21, R22, 0x18 ;  /* 0x0000001615177211 */ /* 0x000fe200078fc2ff */
[----:B------:R-:W-:Y:S01]  /*0410*/  IMAD.MOV.U32 R22, RZ, RZ, RZ ;  /* 0x000000ffff167224 */ /* 0x000fe200078e00ff */
[----:B------:R-:W-:Y:S01]  /*0420*/  LEA.HI.SX32 R24, R15, R0, 0x18 ;  /* 0x000000000f187211 */ /* 0x000fe200078fc2ff */
[----:B------:R-:W-:-:S02]  /*0430*/  VIADD R13, R19, 0x202 ;  /* 0x00000202130d7836 */ /* 0x000fc40000000000 */
[----:B------:R-:W-:Y:S02]  /*0440*/  IMAD.HI R0, R12, 0x5397829d, RZ ;  /* 0x5397829d0c007827 */ /* 0x000fe400078e02ff */
[----:B------:R1:W2:Y:S02]  /*0450*/  @!P0 LDG.E.EL R22, desc[UR4][R6.64] ;  /* 0x0000000406168981 */ /* 0x0002a4000c2e1900 */
[----:B------:R-:W-:Y:S02]  /*0460*/  VIADD R15, R19, 0x203 ;  /* 0x00000203130f7836 */ /* 0x000fe40000000000 */
[----:B------:R-:W-:Y:S01]  /*0470*/  IMAD.HI R27, R13, 0x5397829d, RZ ;  /* 0x5397829d0d1b7827 */ /* 0x000fe200078e02ff */
[----:B------:R-:W-:-:S03]  /*0480*/  SHF.R.U32.HI R21, RZ, 0x1f, R0 ;  /* 0x0000001fff157819 */ /* 0x000fc60000011600 */
[----:B------:R-:W-:Y:S01]  /*0490*/  IMAD.HI R29, R15, 0x5397829d, RZ ;  /* 0x5397829d0f1d7827 */ /* 0x000fe200078e02ff */
[----:B------:R-:W-:Y:S02]  /*04a0*/  SHF.R.U32.HI R28, RZ, 0x1f, R27 ;  /* 0x0000001fff1c7819 */ /* 0x000fe4000001161b */
[----:B------:R-:W-:Y:S01]  /*04b0*/  LEA.HI.SX32 R25, R0, R21, 0x18 ;  /* 0x0000001500197211 */ /* 0x000fe200078fc2ff */
[----:B------:R-:W-:Y:S01]  /*04c0*/  IMAD R21, R17, -0x310, R8 ;  /* 0xfffffcf011157824 */ /* 0x000fe200078e0208 */
[----:B------:R-:W-:Y:S01]  /*04d0*/  SHF.R.U32.HI R30, RZ, 0x1f, R29 ;  /* 0x0000001fff1e7819 */ /* 0x000fe2000001161d */
[----:B------:R-:W-:Y:S01]  /*04e0*/  IMAD R8, R32, 0xc400, RZ ;  /* 0x0000c40020087824 */ /* 0x000fe200078e02ff */
[----:B------:R-:W-:Y:S01]  /*04f0*/  LEA.HI.SX32 R28, R27, R28, 0x18 ;  /* 0x0000001c1b1c7211 */ /* 0x000fe200078fc2ff */
[----:B------:R-:W-:Y:S01]  /*0500*/  IMAD R27, R25, -0x310, R12 ;  /* 0xfffffcf0191b7824 */ /* 0x000fe200078e020c */
[----:B------:R-:W-:Y:S01]  /*0510*/  LEA.HI.SX32 R30, R29, R30, 0x18 ;  /* 0x0000001e1d1e7211 */ /* 0x000fe200078fc2ff */
[----:B------:R-:W-:-:S02]  /*0520*/  IMAD R24, R24, -0x310, R9 ;  /* 0xfffffcf018187824 */ /* 0x000fc400078e0209 */
[----:B------:R-:W-:Y:S02]  /*0530*/  IMAD R12, R16, -0x310, R19 ;  /* 0xfffffcf0100c7824 */ /* 0x000fe400078e0213 */
[----:B------:R-:W-:Y:S01]  /*0540*/  IMAD R23, R23, -0x310, R10 ;  /* 0xfffffcf017177824 */ /* 0x000fe200078e020a */
[----:B------:R-:W-:Y:S01]  /*0550*/  SHF.R.S32.HI R10, RZ, 0x1f, R8 ;  /* 0x0000001fff0a7819 */ /* 0x000fe20000011408 */
[----:B------:R-:W-:Y:S01]  /*0560*/  IMAD R29, R28, -0x310, R13 ;  /* 0xfffffcf01c1d7824 */ /* 0x000fe200078e020d */
[----:B------:R-:W-:Y:S01]  /*0570*/  IADD3 R13, P2, R53, R8, RZ ;  /* 0x00000008350d7210 */ /* 0x000fe20007f5e0ff */
[----:B------:R-:W-:-:S04]  /*0580*/  IMAD.HI R31, R11, 0x42df9bb1, RZ ;  /* 0x42df9bb10b1f7827 */ /* 0x000fc800078e02ff */
[----:B-1----:R-:W-:Y:S02]  /*0590*/  IMAD.SHL.U32 R6, R12, 0x40, RZ ;  /* 0x000000400c067824 */ /* 0x002fe400078e00ff */
[----:B------:R-:W-:Y:S01]  /*05a0*/  IMAD.SHL.U32 R8, R24, 0x40, RZ ;  /* 0x0000004018087824 */ /* 0x000fe200078e00ff */
[----:B------:R-:W-:Y:S01]  /*05b0*/  SHF.R.U32.HI R34, RZ, 0x1f, R31 ;  /* 0x0000001fff227819 */ /* 0x000fe2000001161f */
[----:B------:R-:W-:Y:S01]  /*05c0*/  IMAD.SHL.U32 R7, R21, 0x40, RZ ;  /* 0x0000004015077824 */ /* 0x000fe200078e00ff */
[----:B------:R-:W-:Y:S01]  /*05d0*/  LEA.HI.X.SX32 R28, R53, R10, 0x1, P2 ;  /* 0x0000000a351c7211 */ /* 0x000fe200010f0eff */
[----:B------:R-:W-:Y:S01]  /*05e0*/  IMAD.SHL.U32 R9, R23, 0x40, RZ ;  /* 0x0000004017097824 */ /* 0x000fe200078e00ff */
[----:B------:R-:W-:Y:S02]  /*05f0*/  IADD3 R10, P6, R6, R13, RZ ;  /* 0x0000000d060a7210 */ /* 0x000fe40007fde0ff */
[----:B------:R-:W-:Y:S01]  /*0600*/  IADD3 R25, P4, R8, R13, RZ ;  /* 0x0000000d08197210 */ /* 0x000fe20007f9e0ff */
[----:B------:R-:W-:Y:S01]  /*0610*/  IMAD R18, R18, -0x310, R11 ;  /* 0xfffffcf012127824 */ /* 0x000fe200078e020b */
[----:B------:R-:W-:-:S02]  /*0620*/  LEA.HI.SX32 R0, R31, R34, 0x10 ;  /* 0x000000221f007211 */ /* 0x000fc400078f82ff */
[----:B------:R-:W-:Y:S02]  /*0630*/  IADD3 R11, P5, R7, R13, RZ ;  /* 0x0000000d070b7210 */ /* 0x000fe40007fbe0ff */
[-C--:B------:R-:W-:Y:S02]  /*0640*/  LEA.HI.X.SX32 R17, R6, R28.reuse, 0x1, P6 ;  /* 0x0000001c06117211 */ /* 0x080fe400030f0eff */
[----:B------:R-:W-:Y:S02]  /*0650*/  LEA.HI.X.SX32 R34, R8, R28, 0x1, P4 ;  /* 0x0000001c08227211 */ /* 0x000fe400020f0eff */
[----:B------:R-:W-:Y:S02]  /*0660*/  IADD3 R13, P2, R9, R13, RZ ;  /* 0x0000000d090d7210 */ /* 0x000fe40007f5e0ff */
[----:B------:R-:W-:Y:S02]  /*0670*/  LEA R16, P6, R10, UR6, 0x2 ;  /* 0x000000060a107c11 */ /* 0x000fe4000f8c10ff */
[----:B------:R-:W-:-:S02]  /*0680*/  LEA R6, P4, R25, UR6, 0x2 ;  /* 0x0000000619067c11 */ /* 0x000fc4000f8810ff */
[-C--:B------:R-:W-:Y:S02]  /*0690*/  LEA.HI.X.SX32 R36, R7, R28.reuse, 0x1, P5 ;  /* 0x0000001c07247211 */ /* 0x080fe400028f0eff */
[----:B------:R-:W-:Y:S02]  /*06a0*/  CS2R R46, SRZ ;  /* 0x00000000002e7805 */ /* 0x000fe4000001ff00 */
[----:B------:R-:W-:Y:S02]  /*06b0*/  LEA.HI.X.SX32 R28, R9, R28, 0x1, P2 ;  /* 0x0000001c091c7211 */ /* 0x000fe400010f0eff */
[----:B------:R-:W-:Y:S02]  /*06c0*/  LEA.HI.X R17, R10, UR7, R17, 0x2, P6 ;  /* 0x000000070a117c11 */ /* 0x000fe4000b0f1411 */
[----:B------:R-:W-:Y:S01]  /*06d0*/  LEA.HI.X R7, R25, UR7, R34, 0x2, P4 ;  /* 0x0000000719077c11 */ /* 0x000fe2000a0f1422 */
[----:B------:R-:W-:Y:S01]  /*06e0*/  IMAD R34, R0, 0xc400, RZ ;  /* 0x0000c40000227824 */ /* 0x000fe200078e02ff */
[----:B------:R-:W-:Y:S01]  /*06f0*/  LEA R10, P2, R11, UR6, 0x2 ;  /* 0x000000060b0a7c11 */ /* 0x000fe2000f8410ff */
[----:B------:R-:W-:Y:S01]  /*0700*/  IMAD R32, R32, 0x31000, R53 ;  /* 0x0003100020207824 */ /* 0x000fe200078e0235 */
[----:B------:R-:W-:Y:S01]  /*0710*/  LEA R8, P5, R13, UR6, 0x2 ;  /* 0x000000060d087c11 */ /* 0x000fe2000f8a10ff */
[----:B------:R-:W-:Y:S01]  /*0720*/  IMAD R30, R30, -0x310, R15 ;  /* 0xfffffcf01e1e7824 */ /* 0x000fe200078e020f */
[----:B------:R-:W-:Y:S01]  /*0730*/  LEA.HI.X R11, R11, UR7, R36, 0x2, P2 ;  /* 0x000000070b0b7c11 */ /* 0x000fe200090f1424 */
[----:B------:R1:W5:Y:S01]  /*0740*/  @P3 LDG.E.EL R46, desc[UR4][R4.64+-0x400] ;  /* 0xfffc0004042e3981 */ /* 0x000362000c2e1900 */
[----:B------:R-:W-:Y:S01]  /*0750*/  LEA.HI.X R9, R13, UR7, R28, 0x2, P5 ;  /* 0x000000070d097c11 */ /* 0x000fe2000a8f141c */
[----:B------:R-:W-:Y:S01]  /*0760*/  IMAD.SHL.U32 R13, R18, 0x40, RZ ;  /* 0x00000040120d7824 */ /* 0x000fe200078e00ff */
[----:B------:R-:W-:-:S02]  /*0770*/  SHF.R.S32.HI R36, RZ, 0x1f, R34 ;  /* 0x0000001fff247819 */ /* 0x000fc40000011422 */
[----:B------:R-:W-:Y:S01]  /*0780*/  IADD3 R34, P2, R49, R34, RZ ;  /* 0x0000002231227210 */ /* 0x000fe20007f5e0ff */
[----:B------:R-:W-:Y:S02]  /*0790*/  IMAD R41, R24, 0x100, R32 ;  /* 0x0000010018297824 */ /* 0x000fe400078e0220 */
[----:B------:R-:W-:Y:S01]  /*07a0*/  IMAD.SHL.U32 R15, R27, 0x40, RZ ;  /* 0x000000401b0f7824 */ /* 0x000fe200078e00ff */
[----:B------:R-:W-:Y:S01]  /*07b0*/  LEA.HI.X.SX32 R36, R49, R36, 0x1, P2 ;  /* 0x0000002431247211 */ /* 0x000fe200010f0eff */
[----:B------:R-:W-:Y:S01]  /*07c0*/  IMAD.SHL.U32 R25, R29, 0x40, RZ ;  /* 0x000000401d197824 */ /* 0x000fe200078e00ff */
[----:B------:R-:W-:Y:S01]  /*07d0*/  IADD3 R24, P6, R13, R34, RZ ;  /* 0x000000220d187210 */ /* 0x000fe20007fde0ff */
[----:B------:R-:W-:Y:S01]  /*07e0*/  IMAD.SHL.U32 R28, R30, 0x40, RZ ;  /* 0x000000401e1c7824 */ /* 0x000fe200078e00ff */
[----:B------:R-:W-:Y:S02]  /*07f0*/  ISETP.GT.AND P2, PT, R49, 0xff, PT ;  /* 0x000000ff3100780c */ /* 0x000fe40003f44270 */
[----:B------:R-:W-:-:S02]  /*0800*/  LEA.HI.X.SX32 R13, R13, R36, 0x1, P6 ;  /* 0x000000240d0d7211 */ /* 0x000fc400030f0eff */
[----:B-1----:R-:W-:Y:S02]  /*0810*/  IADD3 R4, P4, R15, R34, RZ ;  /* 0x000000220f047210 */ /* 0x002fe40007f9e0ff */
[----:B------:R-:W-:Y:S02]  /*0820*/  IADD3 R31, P5, R25, R34, RZ ;  /* 0x00000022191f7210 */ /* 0x000fe40007fbe0ff */
[----:B------:R-:W-:Y:S01]  /*0830*/  IADD3 R5, P6, R28, R34, RZ ;  /* 0x000000221c057210 */ /* 0x000fe20007fde0ff */
[--C-:B------:R-:W-:Y:S01]  /*0840*/  IMAD R39, R12, 0x100, R32.reuse ;  /* 0x000001000c277824 */ /* 0x100fe200078e0220 */
[-C--:B------:R-:W-:Y:S01]  /*0850*/  LEA.HI.X.SX32 R15, R15, R36.reuse, 0x1, P4 ;  /* 0x000000240f0f7211 */ /* 0x080fe200020f0eff */
[--C-:B------:R-:W-:Y:S01]  /*0860*/  IMAD R21, R21, 0x100, R32.reuse ;  /* 0x0000010015157824 */ /* 0x100fe200078e0220 */
[-C--:B------:R-:W-:Y:S01]  /*0870*/  LEA.HI.X.SX32 R34, R25, R36.reuse, 0x1, P5 ;  /* 0x0000002419227211 */ /* 0x080fe200028f0eff */
[----:B------:R-:W-:Y:S01]  /*0880*/  IMAD R43, R23, 0x100, R32 ;  /* 0x00000100172b7824 */ /* 0x000fe200078e0220 */
[----:B------:R-:W-:Y:S01]  /*0890*/  LEA.HI.X.SX32 R32, R28, R36, 0x1, P6 ;  /* 0x000000241c207211 */ /* 0x000fe200030f0eff */
[----:B------:R-:W-:Y:S01]  /*08a0*/  IMAD.WIDE R36, R49, 0x4, R2 ;  /* 0x0000000431247825 */ /* 0x000fe200078e0202 */
[----:B------:R-:W-:-:S02]  /*08b0*/  LEA R12, P4, R24, UR6, 0x2 ;  /* 0x00000006180c7c11 */ /* 0x000fc4000f8810ff */
[----:B------:R-:W-:Y:S01]  /*08c0*/  CS2R R44, SRZ ;  /* 0x00000000002c7805 */ /* 0x000fe2000001ff00 */
[----:B------:R-:W1:Y:S01]  /*08d0*/  LDC.64 R2, c[0x0][0x210] ;  /* 0x00008400ff027b82 */ /* 0x000e620000000a00 */
[----:B------:R-:W-:Y:S01]  /*08e0*/  LEA.HI.X R13, R24, UR7, R13, 0x2, P4 ;  /* 0x00000007180d7c11 */ /* 0x000fe2000a0f140d */
[----:B------:R-:W5:Y:S01]  /*08f0*/  @P2 LDG.E.EL R47, desc[UR4][R36.64+-0x400] ;  /* 0xfffc0004242f2981 */ /* 0x000f62000c2e1900 */
[----:B------:R-:W-:Y:S01]  /*0900*/  LEA R24, P4, R4, UR6, 0x2 ;  /* 0x0000000604187c11 */ /* 0x000fe2000f8810ff */
[----:B------:R-:W-:Y:S02]  /*0910*/  IMAD R0, R0, 0x31000, R49 ;  /* 0x0003100000007824 */ /* 0x000fe400078e0231 */
[----:B------:R-:W5:Y:S01]  /*0920*/  @P2 LDG.E.EL R45, desc[UR4][R36.64+-0x400] ;  /* 0xfffc0004242d2981 */ /* 0x000f62000c2e1900 */
[----:B------:R-:W-:Y:S02]  /*0930*/  LEA.HI.X R25, R4, UR7, R15, 0x2, P4 ;  /* 0x0000000704197c11 */ /* 0x000fe4000a0f140f */
[----:B------:R-:W-:Y:S01]  /*0940*/  LEA R28, P4, R31, UR6, 0x2 ;  /* 0x000000061f1c7c11 */ /* 0x000fe2000f8810ff */
[----:B------:R-:W-:-:S03]  /*0950*/  IMAD R61, R29, 0x100, R0 ;  /* 0x000001001d3d7824 */ /* 0x000fc600078e0200 */
[----:B------:R-:W-:Y:S02]  /*0960*/  LEA.HI.X R29, R31, UR7, R34, 0x2, P4 ;  /* 0x000000071f1d7c11 */ /* 0x000fe4000a0f1422 */
[----:B------:R-:W-:Y:S01]  /*0970*/  CS2R R34, SRZ ;  /* 0x0000000000227805 */ /* 0x000fe2000001ff00 */
[----:B------:R-:W-:-:S05]  /*0980*/  IMAD R65, R30, 0x100, R0 ;  /* 0x000001001e417824 */ /* 0x000fca00078e0200 */
[----:B------:R-:W5:Y:S01]  /*0990*/  @P2 LDG.E.EL R35, desc[UR4][R36.64+-0x400] ;  /* 0xfffc000424232981 */ /* 0x000f62000c2e1900 */
[----:B------:R-:W-:Y:S01]  /*09a0*/  CS2R R30, SRZ ;  /* 0x00000000001e7805 */ /* 0x000fe2000001ff00 */
[----:B------:R-:W-:Y:S01]  /*09b0*/  IMAD.MOV.U32 R23, RZ, RZ, RZ ;  /* 0x000000ffff177224 */ /* 0x000fe200078e00ff */
[C---:B------:R-:W-:Y:S01]  /*09c0*/  LEA R4, P5, R5.reuse, UR6, 0x2 ;  /* 0x0000000605047c11 */ /* 0x040fe2000f8a10ff */
[----:B------:R1:W5:Y:S04]  /*09d0*/  @P3 LDG.E.EL R34, desc[UR4][R6.64+-0x400] ;  /* 0xfffc000406223981 */ /* 0x000368000c2e1900 */
[----:B------:R-:W5:Y:S04]  /*09e0*/  @P2 LDG.E.EL R30, desc[UR4][R36.64+-0x400] ;  /* 0xfffc0004241e2981 */ /* 0x000f68000c2e1900 */
[----:B------:R1:W5:Y:S01]  /*09f0*/  @P3 LDG.E.EL R23, desc[UR4][R8.64+-0x400] ;  /* 0xfffc000408173981 */ /* 0x000362000c2e1900 */
[----:B------:R-:W-:Y:S01]  /*0a00*/  LEA.HI.X R5, R5, UR7, R32, 0x2, P5 ;  /* 0x0000000705057c11 */ /* 0x000fe2000a8f1420 */
[----:B-1----:R-:W-:Y:S01]  /*0a10*/  IMAD.WIDE R6, R39, 0x4, R2 ;  /* 0x0000000427067825 */ /* 0x002fe200078e0202 */
[----:B------:R-:W-:Y:S01]  /*0a20*/  CS2R R32, SRZ ;  /* 0x0000000000207805 */ /* 0x000fe2000001ff00 */
[----:B------:R1:W5:Y:S02]  /*0a30*/  @P3 LDG.E.EL R31, desc[UR4][R10.64+-0x400] ;  /* 0xfffc00040a1f3981 */ /* 0x000364000c2e1900 */
[--C-:B------:R-:W-:Y:S01]  /*0a40*/  IMAD R55, R18, 0x100, R0.reuse ;  /* 0x0000010012377824 */ /* 0x100fe200078e0200 */
[----:B0-----:R-:W0:Y:S01]  /*0a50*/  LDC.64 R8, c[0x0][0x218] ;  /* 0x00008600ff087b82 */ /* 0x001e220000000a00 */
[----:B------:R-:W-:Y:S01]  /*0a60*/  IMAD R57, R27, 0x100, R0 ;  /* 0x000001001b397824 */ /* 0x000fe200078e0200 */
[----:B------:R1:W5:Y:S01]  /*0a70*/  @!P1 LDG.E.EL R44, desc[UR4][R6.64] ;  /* 0x00000004062c9981 */ /* 0x000362000c2e1900 */
[----:B------:R-:W-:-:S02]  /*0a80*/  IMAD.MOV.U32 R18, RZ, RZ, RZ ;  /* 0x000000ffff127224 */ /* 0x000fc400078e00ff */
[----:B------:R-:W-:Y:S01]  /*0a90*/  IMAD.MOV.U32 R15, RZ, RZ, RZ ;  /* 0x000000ffff0f7224 */ /* 0x000fe200078e00ff */
[----:B------:R1:W5:Y:S01]  /*0aa0*/  @P2 LDG.E.EL R33, desc[UR4][R12.64+-0x400] ;  /* 0xfffc00040c212981 */ /* 0x000362000c2e1900 */
[----:B------:R-:W-:Y:S02]  /*0ab0*/  IMAD.MOV.U32 R27, RZ, RZ, RZ ;  /* 0x000000ffff1b7224 */ /* 0x000fe400078e00ff */
[--C-:B-1----:R-:W-:Y:S01]  /*0ac0*/  IMAD.WIDE R10, R21, 0x4, R2.reuse ;  /* 0x00000004150a7825 */ /* 0x102fe200078e0202 */
[----:B------:R1:W5:Y:S01]  /*0ad0*/  @P2 LDG.E.EL R18, desc[UR4][R28.64+-0x400] ;  /* 0xfffc00041c122981 */ /* 0x000362000c2e1900 */
[----:B------:R-:W3:Y:S02]  /*0ae0*/  LDC.64 R6, c[0x0][0x228] ;  /* 0x00008a00ff067b82 */ /* 0x000ee40000000a00 */
[--C-:B------:R-:W-:Y:S01]  /*0af0*/  IMAD.WIDE R38, R43, 0x4, R2.reuse ;  /* 0x000000042b267825 */ /* 0x100fe200078e0202 */
[----:B------:R1:W5:Y:S03]  /*0b00*/  @P3 LDG.E.EL R15, desc[UR4][R16.64+-0x400] ;  /* 0xfffc0004100f3981 */ /* 0x000366000c2e1900 */
[--C-:B------:R-:W-:Y:S01]  /*0b10*/  IMAD.WIDE R12, R41, 0x4, R2.reuse ;  /* 0x00000004290c7825 */ /* 0x100fe200078e0202 */
[----:B------:R1:W5:Y:S03]  /*0b20*/  @P2 LDG.E.EL R27, desc[UR4][R4.64+-0x400] ;  /* 0xfffc0004041b2981 */ /* 0x000366000c2e1900 */
[--C-:B------:R-:W-:Y:S01]  /*0b30*/  IMAD.WIDE R40, R55, 0x4, R2.reuse ;  /* 0x0000000437287825 */ /* 0x100fe200078e0202 */
[----:B-1----:R-:W-:Y:S01]  /*0b40*/  CS2R R28, SRZ ;  /* 0x00000000001c7805 */ /* 0x002fe2000001ff00 */
[----:B------:R1:W5:Y:S02]  /*0b50*/  @P2 LDG.E.EL R32, desc[UR4][R24.64+-0x400] ;  /* 0xfffc000418202981 */ /* 0x000364000c2e1900 */
[--C-:B------:R-:W-:Y:S01]  /*0b60*/  IMAD.WIDE R54, R57, 0x4, R2.reuse ;  /* 0x0000000439367825 */ /* 0x100fe200078e0202 */
[----:B------:R-:W-:Y:S01]  /*0b70*/  CS2R R16, SRZ ;  /* 0x0000000000107805 */ /* 0x000fe2000001ff00 */
[----:B------:R-:W3:Y:S02]  /*0b80*/  LDC.64 R4, c[0x0][0x230] ;  /* 0x00008c00ff047b82 */ /* 0x000ee40000000a00 */
[----:B------:R-:W-:-:S03]  /*0b90*/  IMAD.WIDE R56, R61, 0x4, R2 ;  /* 0x000000043d387825 */ /* 0x000fc600078e0202 */
[----:B------:R0:W5:Y:S01]  /*0ba0*/  @!P1 LDG.E.EL R16, desc[UR4][R10.64] ;  /* 0x000000040a109981 */ /* 0x000162000c2e1900 */
[----:B------:R-:W-:Y:S01]  /*0bb0*/  IMAD.WIDE R2, R65, 0x4, R2 ;  /* 0x0000000441027825 */ /* 0x000fe200078e0202 */
[----:B-1----:R-:W-:-:S04]  /*0bc0*/  CS2R R24, SRZ ;  /* 0x0000000000187805 */ /* 0x002fc8000001ff00 */
[----:B------:R1:W5:Y:S01]  /*0bd0*/  @!P0 LDG.E.EL R29, desc[UR4][R2.64] ;  /* 0x00000004021d8981 */ /* 0x000362000c2e1900 */
[----:B------:R-:W-:Y:S02]  /*0be0*/  IMAD.MOV.U32 R21, RZ, RZ, RZ ;  /* 0x000000ffff157224 */ /* 0x000fe400078e00ff */
[----:B0-----:R-:W-:Y:S01]  /*0bf0*/  IMAD.WIDE R10, R53, 0x4, R8 ;  /* 0x00000004350a7825 */ /* 0x001fe200078e0208 */
[----:B------:R-:W-:Y:S02]  /*0c00*/  CS2R R36, SRZ ;  /* 0x0000000000247805 */ /* 0x000fe4000001ff00 */
[----:B------:R-:W-:Y:S01]  /*0c10*/  CS2R R42, SRZ ;  /* 0x00000000002a7805 */ /* 0x000fe2000001ff00 */
[----:B------:R0:W5:Y:S01]  /*0c20*/  @!P0 LDG.E.EL R24, desc[UR4][R40.64] ;  /* 0x0000000428188981 */ /* 0x000162000c2e1900 */
[----:B-1----:R-:W1:Y:S01]  /*0c30*/  LDC.64 R2, c[0x0][0x240] ;  /* 0x00009000ff027b82 */ /* 0x002e620000000a00 */
[----:B------:R-:W-:Y:S02]  /*0c40*/  IMAD.MOV.U32 R0, RZ, RZ, RZ ;  /* 0x000000ffff007224 */ /* 0x000fe400078e00ff */
[----:B------:R-:W5:Y:S01]  /*0c50*/  @!P1 LDG.E.EL R17, desc[UR4][R10.64] ;  /* 0x000000040a119981 */ /* 0x000f62000c2e1900 */
[----:B------:R-:W-:-:S02]  /*0c60*/  IMAD.MOV.U32 R48, RZ, RZ, RZ ;  /* 0x000000ffff307224 */ /* 0x000fc400078e00ff */
[----:B------:R-:W-:Y:S01]  /*0c70*/  IMAD.WIDE R8, R49, 0x4, R8 ;  /* 0x0000000431087825 */ /* 0x000fe200078e0208 */
[----:B------:R-:W5:Y:S01]  /*0c80*/  @!P1 LDG.E.EL R28, desc[UR4][R10.64] ;  /* 0x000000040a1c9981 */ /* 0x000f62000c2e1900 */
[----:B0-----:R-:W-:-:S03]  /*0c90*/  CS2R R40, SRZ ;  /* 0x0000000000287805 */ /* 0x001fc6000001ff00 */
[----:B------:R-:W5:Y:S04]  /*0ca0*/  @!P1 LDG.E.EL R21, desc[UR4][R10.64] ;  /* 0x000000040a159981 */ /* 0x000f68000c2e1900 */
[----:B------:R0:W5:Y:S04]  /*0cb0*/  @!P1 LDG.E.EL R0, desc[UR4][R12.64] ;  /* 0x000000040c009981 */ /* 0x000168000c2e1900 */
[----:B------:R3:W5:Y:S04]  /*0cc0*/  @!P1 LDG.E.EL R48, desc[UR4][R38.64] ;  /* 0x0000000426309981 */ /* 0x000768000c2e1900 */
[----:B------:R4:W5:Y:S01]  /*0cd0*/  @!P0 LDG.E.EL R37, desc[UR4][R54.64] ;  /* 0x0000000436258981 */ /* 0x000962000c2e1900 */
[----:B0-----:R-:W-:-:S03]  /*0ce0*/  CS2R R12, SRZ ;  /* 0x00000000000c7805 */ /* 0x001fc6000001ff00 */
[----:B------:R0:W5:Y:S01]  /*0cf0*/  @!P0 LDG.E.EL R25, desc[UR4][R56.64] ;  /* 0x0000000438198981 */ /* 0x000162000c2e1900 */
[----:B---3--:R-:W-:-:S03]  /*0d00*/  CS2R R38, SRZ ;  /* 0x0000000000267805 */ /* 0x008fc6000001ff00 */
[----:B------:R3:W5:Y:S01]  /*0d10*/  @!P1 LDG.E.EL R42, desc[UR4][R10.64] ;  /* 0x000000040a2a9981 */ /* 0x000762000c2e1900 */
[----:B----4-:R-:W-:-:S03]  /*0d20*/  CS2R R54, SRZ ;  /* 0x0000000000367805 */ /* 0x010fc6000001ff00 */
[----:B------:R-:W4:Y:S01]  /*0d30*/  @!P0 LDG.E.EL R41, desc[UR4][R8.64] ;  /* 0x0000000408298981 */ /* 0x000f22000c2e1900 */
[----:B0-----:R-:W-:Y:S02]  /*0d40*/  CS2R R56, SRZ ;  /* 0x0000000000387805 */ /* 0x001fe4000001ff00 */
[----:B------:R-:W-:Y:S01]  /*0d50*/  CS2R R60, SRZ ;  /* 0x00000000003c7805 */ /* 0x000fe2000001ff00 */
[----:B------:R-:W4:Y:S01]  /*0d60*/  @!P0 LDG.E.EL R39, desc[UR4][R8.64] ;  /* 0x0000000408278981 */ /* 0x000f22000c2e1900 */
[----:B---3--:R-:W-:-:S03]  /*0d70*/  IMAD.WIDE R10, R53, 0x4, R6 ;  /* 0x00000004350a7825 */ /* 0x008fc600078e0206 */
[----:B------:R-:W3:Y:S01]  /*0d80*/  @!P0 LDG.E.EL R38, desc[UR4][R8.64] ;  /* 0x0000000408268981 */ /* 0x000ee2000c2e1900 */
[----:B------:R-:W-:-:S03]  /*0d90*/  IMAD.WIDE R6, R49, 0x4, R6 ;  /* 0x0000000431067825 */ /* 0x000fc600078e0206 */
[----:B------:R0:W3:Y:S04]  /*0da0*/  @!P0 LDG.E.EL R12, desc[UR4][R8.64] ;  /* 0x00000004080c8981 */ /* 0x0000e8000c2e1900 */
[----:B------:R-:W3:Y:S04]  /*0db0*/  @!P0 LDG.E.EL R54, desc[UR4][R6.64] ;  /* 0x0000000406368981 */ /* 0x000ee8000c2e1900 */
[----:B------:R-:W3:Y:S01]  /*0dc0*/  @!P0 LDG.E.EL R55, desc[UR4][R6.64] ;  /* 0x0000000406378981 */ /* 0x000ee2000c2e1900 */
[----:B0-----:R-:W-:-:S03]  /*0dd0*/  IMAD.WIDE R8, R53, 0x4, R4 ;  /* 0x0000000435087825 */ /* 0x001fc600078e0204 */
[----:B------:R-:W3:Y:S04]  /*0de0*/  @!P0 LDG.E.EL R56, desc[UR4][R6.64] ;  /* 0x0000000406388981 */ /* 0x000ee8000c2e1900 */
[----:B------:R0:W3:Y:S04]  /*0df0*/  @!P0 LDG.E.EL R57, desc[UR4][R6.64] ;  /* 0x0000000406398981 */ /* 0x0000e8000c2e1900 */
[----:B------:R-:W3:Y:S04]  /*0e00*/  @!P1 LDG.E.EL R36, desc[UR4][R10.64] ;  /* 0x000000040a249981 */ /* 0x000ee8000c2e1900 */
[----:B------:R-:W3:Y:S01]  /*0e10*/  @!P1 LDG.E.EL R43, desc[UR4][R10.64] ;  /* 0x000000040a2b9981 */ /* 0x000ee2000c2e1900 */
[----:B0-----:R-:W-:-:S02]  /*0e20*/  IMAD.WIDE R6, R49, 0x4, R4 ;  /* 0x0000000431067825 */ /* 0x001fc400078e0204 */
[----:B------:R-:W0:Y:S01]  /*0e30*/  LDC.64 R4, c[0x0][0x250] ;  /* 0x00009400ff047b82 */ /* 0x000e220000000a00 */
[----:B------:R-:W3:Y:S04]  /*0e40*/  @!P1 LDG.E.EL R13, desc[UR4][R10.64] ;  /* 0x000000040a0d9981 */ /* 0x000ee8000c2e1900 */
[----:B------:R1:W3:Y:S04]  /*0e50*/  @!P1 LDG.E.EL R40, desc[UR4][R10.64] ;  /* 0x000000040a289981 */ /* 0x0002e8000c2e1900 */
[----:B------:R-:W3:Y:S04]  /*0e60*/  @!P1 LDG.E.EL R58, desc[UR4][R8.64] ;  /* 0x00000004083a9981 */ /* 0x000ee8000c2e1900 */
[----:B------:R-:W3:Y:S01]  /*0e70*/  @!P1 LDG.E.EL R60, desc[UR4][R8.64] ;  /* 0x00000004083c9981 */ /* 0x000ee2000c2e1900 */
[----:B-1----:R-:W-:-:S03]  /*0e80*/  IMAD.WIDE R10, R49, 0x4, R2 ;  /* 0x00000004310a7825 */ /* 0x002fc600078e0202 */
[----:B------:R-:W3:Y:S04]  /*0e90*/  @!P1 LDG.E.EL R62, desc[UR4][R8.64] ;  /* 0x00000004083e9981 */ /* 0x000ee8000c2e1900 */
[----:B------:R1:W3:Y:S01]  /*0ea0*/  @!P1 LDG.E.EL R61, desc[UR4][R8.64] ;  /* 0x00000004083d9981 */ /* 0x0002e2000c2e1900 */
[----:B------:R-:W-:Y:S02]  /*0eb0*/  CS2R R68, SRZ ;  /* 0x0000000000447805 */ /* 0x000fe4000001ff00 */
[----:B------:R-:W-:Y:S02]  /*0ec0*/  CS2R R64, SRZ ;  /* 0x0000000000407805 */ /* 0x000fe4000001ff00 */
[----:B--2---:R-:W-:Y:S02]  /*0ed0*/  SEL R79, R73, RZ, !P1 ;  /* 0x000000ff494f7207 */ /* 0x004fe40004800000 */
[----:B------:R-:W-:-:S02]  /*0ee0*/  CS2R R66, SRZ ;  /* 0x0000000000427805 */ /* 0x000fc4000001ff00 */
[----:B------:R-:W-:Y:S02]  /*0ef0*/  CS2R R70, SRZ ;  /* 0x0000000000467805 */ /* 0x000fe4000001ff00 */
[----:B------:R-:W-:Y:S01]  /*0f00*/  CS2R R74, SRZ ;  /* 0x00000000004a7805 */ /* 0x000fe2000001ff00 */
[----:B------:R-:W2:Y:S01]  /*0f10*/  @!P0 LDG.E.EL R69, desc[UR4][R6.64] ;  /* 0x0000000406458981 */ /* 0x000ea2000c2e1900 */
[----:B-1----:R-:W-:-:S03]  /*0f20*/  IMAD.WIDE R8, R53, 0x4, R2 ;  /* 0x0000000435087825 */ /* 0x002fc600078e0202 */
[----:B------:R-:W2:Y:S01]  /*0f30*/  @!P0 LDG.E.EL R68, desc[UR4][R6.64] ;  /* 0x0000000406448981 */ /* 0x000ea2000c2e1900 */
[----:B------:R-:W1:Y:S01]  /*0f40*/  LDC.64 R2, c[0x0][0x258] ;  /* 0x00009600ff027b82 */ /* 0x000e620000000a00 */
[----:B------:R-:W-:Y:S02]  /*0f50*/  SEL R76, R76, RZ, !P1 ;  /* 0x000000ff4c4c7207 */ /* 0x000fe40004800000 */
[----:B------:R-:W2:Y:S01]  /*0f60*/  @P3 LDG.E.EL R65, desc[UR4][R8.64+-0x400] ;  /* 0xfffc000408413981 */ /* 0x000ea2000c2e1900 */
[----:B------:R-:W-:Y:S01]  /*0f70*/  FADD R79, R79, 9.9999997473787516356e-06 ;  /* 0x3727c5ac4f4f7421 */ /* 0x000fe20000000000 */
[----:B------:R-:W-:Y:S02]  /*0f80*/  SEL R83, R59, RZ, !P1 ;  /* 0x000000ff3b537207 */ /* 0x000fe40004800000 */
[----:B------:R-:W2:Y:S01]  /*0f90*/  @P3 LDG.E.EL R64, desc[UR4][R8.64+-0x400] ;  /* 0xfffc000408403981 */ /* 0x000ea2000c2e1900 */
[----:B-----5:R-:W-:Y:S01]  /*0fa0*/  SEL R63, R63, RZ, !P1 ;  /* 0x000000ff3f3f7207 */ /* 0x020fe20004800000 */
[----:B------:R-:W-:-:S02]  /*0fb0*/  FADD R80, R76, 9.9999997473787516356e-06 ;  /* 0x3727c5ac4c507421 */ /* 0x000fc40000000000 */
[----:B------:R-:W5:Y:S01]  /*0fc0*/  @!P0 LDG.E.EL R67, desc[UR4][R6.64] ;  /* 0x0000000406438981 */ /* 0x000f62000c2e1900 */
[----:B------:R-:W-:-:S03]  /*0fd0*/  IMAD.MOV.U32 R73, RZ, RZ, RZ ;  /* 0x000000ffff497224 */ /* 0x000fc600078e00ff */
[----:B------:R-:W2:Y:S01]  /*0fe0*/  @P3 LDG.E.EL R70, desc[UR4][R8.64+-0x400] ;  /* 0xfffc000408463981 */ /* 0x000ea2000c2e1900 */
[----:B------:R-:W-:-:S03]  /*0ff0*/  IMAD.MOV.U32 R76, RZ, RZ, RZ ;  /* 0x000000ffff4c7224 */ /* 0x000fc600078e00ff */
[----:B------:R0:W2:Y:S01]  /*1000*/  @P3 LDG.E.EL R71, desc[UR4][R8.64+-0x400] ;  /* 0xfffc000408473981 */ /* 0x0000a2000c2e1900 */
[----:B------:R-:W-:-:S03]  /*1010*/  FADD R83, R83, 9.9999997473787516356e-06 ;  /* 0x3727c5ac53537421 */ /* 0x000fc60000000000 */
[----:B------:R0:W2:Y:S01]  /*1020*/  @!P0 LDG.E.EL R66, desc[UR4][R6.64] ;  /* 0x0000000406428981 */ /* 0x0000a2000c2e1900 */
[----:B------:R-:W-:-:S03]  /*1030*/  FADD R81, R63, 9.9999997473787516356e-06 ;  /* 0x3727c5ac3f517421 */ /* 0x000fc60000000000 */
[----:B------:R-:W2:Y:S01]  /*1040*/  @P2 LDG.E.EL R75, desc[UR4][R10.64+-0x400] ;  /* 0xfffc00040a4b2981 */ /* 0x000ea2000c2e1900 */
[----:B0-----:R0:W1:Y:S01]  /*1050*/  MUFU.SQRT R8, R79 ;  /* 0x0000004f00087308 */ /* 0x0010620000002000 */
[----:B------:R-:W-:Y:S01]  /*1060*/  IMAD.MOV.U32 R9, RZ, RZ, RZ ;  /* 0x000000ffff097224 */ /* 0x000fe200078e00ff */
[----:B------:R-:W-:Y:S01]  /*1070*/  SEL R84, R52, RZ, P3 ;  /* 0x000000ff34547207 */ /* 0x000fe20001800000 */
[----:B------:R-:W2:Y:S01]  /*1080*/  @P2 LDG.E.EL R74, desc[UR4][R10.64+-0x400] ;  /* 0xfffc00040a4a2981 */ /* 0x000ea2000c2e1900 */
[----:B------:R-:W-:-:S03]  /*1090*/  IMAD.WIDE R6, R53, 0x4, R4 ;  /* 0x0000000435067825 */ /* 0x000fc600078e0204 */
[----:B------:R-:W2:Y:S01]  /*10a0*/  @P2 LDG.E.EL R72, desc[UR4][R10.64+-0x400] ;  /* 0xfffc00040a482981 */ /* 0x000ea2000c2e1900 */
[----:B0-----:R-:W-:Y:S01]  /*10b0*/  CS2R R78, SRZ ;  /* 0x00000000004e7805 */ /* 0x001fe2000001ff00 */
[----:B------:R0:W-:Y:S02]  /*10c0*/  MUFU.SQRT R52, R83 ;  /* 0x0000005300347308 */ /* 0x0001e40000002000 */
[----:B------:R1:W2:Y:S01]  /*10d0*/  @P2 LDG.E.EL R73, desc[UR4][R10.64+-0x400] ;  /* 0xfffc00040a492981 */ /* 0x0002a2000c2e1900 */
[----:B------:R-:W-:-:S03]  /*10e0*/  IMAD.MOV.U32 R63, RZ, RZ, RZ ;  /* 0x000000ffff3f7224 */ /* 0x000fc600078e00ff */
[----:B------:R-:W2:Y:S01]  /*10f0*/  @P3 LDG.E.EL R9, desc[UR4][R6.64+-0x400] ;  /* 0xfffc000406093981 */ /* 0x000ea2000c2e1900 */
[----:B------:R-:W-:Y:S01]  /*1100*/  IMAD.WIDE R4, R49, 0x4, R4 ;  /* 0x0000000431047825 */ /* 0x000fe200078e0204 */
[----:B------:R-:W-:Y:S02]  /*1110*/  MUFU.SQRT R59, R81 ;  /* 0x00000051003b7308 */ /* 0x000fe40000002000 */
[----:B------:R-:W2:Y:S01]  /*1120*/  @P3 LDG.E.EL R78, desc[UR4][R6.64+-0x400] ;  /* 0xfffc0004064e3981 */ /* 0x000ea2000c2e1900 */
[----:B0-----:R-:W-:Y:S01]  /*1130*/  CS2R R82, SRZ ;  /* 0x0000000000527805 */ /* 0x001fe2000001ff00 */
[----:B-1----:R-:W-:Y:S02]  /*1140*/  IMAD.MOV.U32 R11, RZ, RZ, RZ ;  /* 0x000000ffff0b7224 */ /* 0x002fe400078e00ff */
[----:B------:R-:W2:Y:S02]  /*1150*/  @P3 LDG.E.EL R77, desc[UR4][R6.64+-0x400] ;  /* 0xfffc0004064d3981 */ /* 0x000ea4000c2e1900 */
[----:B------:R0:W1:Y:S02]  /*1160*/  MUFU.SQRT R10, R80 ;  /* 0x00000050000a7308 */ /* 0x0000640000002000 */
[----:B------:R1:W2:Y:S01]  /*1170*/  @P3 LDG.E.EL R76, desc[UR4][R6.64+-0x400] ;  /* 0xfffc0004064c3981 */ /* 0x0002a2000c2e1900 */
[----:B------:R-:W-:Y:S01]  /*1180*/  SEL R51, R51, RZ, P3 ;  /* 0x000000ff33337207 */ /* 0x000fe20001800000 */
[----:B------:R-:W-:Y:S01]  /*1190*/  FADD R84, R84, 0.0010000000474974513054 ;  /* 0x3a83126f54547421 */ /* 0x000fe20000000000 */
[----:B------:R-:W-:Y:S01]  /*11a0*/  SEL R85, R50, RZ, P3 ;  /* 0x000000ff32557207 */ /* 0x000fe20001800000 */
[----:B------:R-:W2:Y:S01]  /*11b0*/  @P2 LDG.E.EL R11, desc[UR4][R4.64+-0x400] ;  /* 0xfffc0004040b2981 */ /* 0x000ea2000c2e1900 */
[----:B0-----:R-:W-:-:S03]  /*11c0*/  CS2R R80, SRZ ;  /* 0x0000000000507805 */ /* 0x001fc6000001ff00 */
[----:B------:R-:W2:Y:S01]  /*11d0*/  @P2 LDG.E.EL R63, desc[UR4][R4.64+-0x400] ;  /* 0xfffc0004043f2981 */ /* 0x000ea2000c2e1900 */
[----:B-1----:R-:W-:-:S03]  /*11e0*/  IMAD.WIDE R6, R53, 0x4, R2 ;  /* 0x0000000435067825 */ /* 0x002fc600078e0202 */
[----:B------:R-:W2:Y:S01]  /*11f0*/  @P2 LDG.E.EL R79, desc[UR4][R4.64+-0x400] ;  /* 0xfffc0004044f2981 */ /* 0x000ea2000c2e1900 */
[----:B------:R-:W-:-:S03]  /*1200*/  IMAD.MOV.U32 R53, RZ, RZ, RZ ;  /* 0x000000ffff357224 */ /* 0x000fc600078e00ff */
[----:B------:R-:W2:Y:S01]  /*1210*/  @P3 LDG.E.EL R82, desc[UR4][R6.64+-0x400] ;  /* 0xfffc000406523981 */ /* 0x000ea2000c2e1900 */
[----:B------:R0:W-:Y:S01]  /*1220*/  MUFU.SQRT R50, R84 ;  /* 0x0000005400327308 */ /* 0x0001e20000002000 */
[----:B------:R-:W-:-:S04]  /*1230*/  IMAD.WIDE R2, R49, 0x4, R2 ;  /* 0x0000000431027825 */ /* 0x000fc800078e0202 */
[----:B------:R-:W-:Y:S01]  /*1240*/  FADD R86, R51, 0.0010000000474974513054 ;  /* 0x3a83126f33567421 */ /* 0x000fe20000000000 */
[----:B------:R1:W2:Y:S01]  /*1250*/  @P2 LDG.E.EL R80, desc[UR4][R4.64+-0x400] ;  /* 0xfffc000404502981 */ /* 0x0002a2000c2e1900 */
[----:B------:R-:W-:-:S03]  /*1260*/  IMAD.MOV.U32 R49, RZ, RZ, RZ ;  /* 0x000000ffff317224 */ /* 0x000fc600078e00ff */
[----:B------:R-:W2:Y:S01]  /*1270*/  @P3 LDG.E.EL R81, desc[UR4][R6.64+-0x400] ;  /* 0xfffc000406513981 */ /* 0x000ea2000c2e1900 */
[----:B------:R-:W-:Y:S02]  /*1280*/  IMAD.MOV.U32 R51, RZ, RZ, RZ ;  /* 0x000000ffff337224 */ /* 0x000fe400078e00ff */
[----:B0-----:R-:W-:Y:S01]  /*1290*/  IMAD.MOV.U32 R84, RZ, RZ, RZ ;  /* 0x000000ffff547224 */ /* 0x001fe200078e00ff */
[----:B------:R-:W2:Y:S01]  /*12a0*/  @P3 LDG.E.EL R53, desc[UR4][R6.64+-0x400] ;  /* 0xfffc000406353981 */ /* 0x000ea2000c2e1900 */
[----:B-1----:R-:W-:-:S03]  /*12b0*/  IMAD.MOV.U32 R5, RZ, RZ, RZ ;  /* 0x000000ffff057224 */ /* 0x002fc600078e00ff */
[----:B------:R0:W2:Y:S04]  /*12c0*/  @P3 LDG.E.EL R83, desc[UR4][R6.64+-0x400] ;  /* 0xfffc000406533981 */ /* 0x0000a8000c2e1900 */
[----:B------:R-:W2:Y:S04]  /*12d0*/  @P2 LDG.E.EL R5, desc[UR4][R2.64+-0x400] ;  /* 0xfffc000402052981 */ /* 0x000ea8000c2e1900 */
[----:B------:R-:W2:Y:S04]  /*12e0*/  @P2 LDG.E.EL R84, desc[UR4][R2.64+-0x400] ;  /* 0xfffc000402542981 */ /* 0x000ea8000c2e1900 */
[----:B------:R-:W2:Y:S04]  /*12f0*/  @P2 LDG.E.EL R49, desc[UR4][R2.64+-0x400] ;  /* 0xfffc000402312981 */ /* 0x000ea8000c2e1900 */
[----:B------:R1:W2:Y:S01]  /*1300*/  @P2 LDG.E.EL R51, desc[UR4][R2.64+-0x400] ;  /* 0xfffc000402332981 */ /* 0x0002a2000c2e1900 */
[----:B------:R-:W-:-:S02]  /*1310*/  FSETP.GT.AND P5, PT, R8, 8.50705917302346158658e+37, PT ;  /* 0x7e8000000800780b */ /* 0x000fc40003fa4000 */
[----:B------:R-:W-:Y:S01]  /*1320*/  FSETP.GEU.AND P4, PT, R8, 1.175494350822287508e-38, PT ;  /* 0x008000000800780b */ /* 0x000fe20003f8e000 */
[----:B0-----:R-:W-:Y:S01]  /*1330*/  IMAD.MOV.U32 R6, RZ, RZ, 0x3e800000 ;  /* 0x3e800000ff067424 */ /* 0x001fe200078e00ff */
[----:B------:R-:W-:Y:S01]  /*1340*/  FSETP.GT.AND P6, PT, R10, 8.50705917302346158658e+37, PT ;  /* 0x7e8000000a00780b */ /* 0x000fe20003fc4000 */
[----:B------:R-:W-:Y:S01]  /*1350*/  FADD R85, R85, 0.0010000000474974513054 ;  /* 0x3a83126f55557421 */ /* 0x000fe20000000000 */
[----:B------:R-:W-:-:S07]  /*1360*/  SEL R87, R20, RZ, !P0 ;  /* 0x000000ff14577207 */ /* 0x000fce0004000000 */
[----:B------:R-:W-:-:S04]  /*1370*/  @P5 FMUL R8, R8, 0.25 ;  /* 0x3e80000008085820 */ /* 0x000fc80000400000 */
[----:B------:R-:W-:Y:S01]  /*1380*/  @!P4 FMUL R8, R8, 16777216 ;  /* 0x4b8000000808c820 */ /* 0x000fe20000400000 */
[----:B------:R-:W-:Y:S01]  /*1390*/  FSEL R7, R6, 1, P5 ;  /* 0x3f80000006077808 */ /* 0x000fe20002800000 */
[----:B------:R0:W-:Y:S01]  /*13a0*/  MUFU.SQRT R4, R85 ;  /* 0x0000005500047308 */ /* 0x0001e20000002000 */
[----:B------:R-:W-:Y:S02]  /*13b0*/  FSETP.GEU.AND P5, PT, R10, 1.175494350822287508e-38, PT ;  /* 0x008000000a00780b */ /* 0x000fe40003fae000 */
[----:B------:R-:W-:Y:S01]  /*13c0*/  SEL R26, R26, RZ, !P0 ;  /* 0x000000ff1a1a7207 */ /* 0x000fe20004000000 */
[----:B------:R-:W-:-:S04]  /*13d0*/  @!P4 FMUL R7, R7, 16777216 ;  /* 0x4b8000000707c820 */ /* 0x000fc80000400000 */
[----:B------:R-:W1:Y:S01]  /*13e0*/  MUFU.RCP R8, R8 ;  /* 0x0000000800087308 */ /* 0x000e620000001000 */
[----:B0-----:R-:W-:Y:S01]  /*13f0*/  FADD R85, R87, 9.9999997473787516356e-06 ;  /* 0x3727c5ac57557421 */ /* 0x001fe20000000000 */
[----:B------:R-:W-:Y:S01]  /*1400*/  FSETP.GT.AND P4, PT, R59, 8.50705917302346158658e+37, PT ;  /* 0x7e8000003b00780b */ /* 0x000fe20003f84000 */
[----:B------:R-:W-:-:S05]  /*1410*/  @P6 FMUL R10, R10, 0.25 ;  /* 0x3e8000000a0a6820 */ /* 0x000fca0000400000 */
[----:B------:R0:W-:Y:S01]  /*1420*/  MUFU.SQRT R20, R86 ;  /* 0x0000005600147308 */ /* 0x0001e20000002000 */
[----:B------:R-:W-:Y:S01]  /*1430*/  @!P5 FMUL R10, R10, 16777216 ;  /* 0x4b8000000a0ad820 */ /* 0x000fe20000400000 */
[----:B0-----:R-:W-:Y:S01]  /*1440*/  FADD R86, R26, 9.9999997473787516356e-06 ;  /* 0x3727c5ac1a567421 */ /* 0x001fe20000000000 */
[----:B------:R-:W-:-:S05]  /*1450*/  SEL R26, R14, RZ, !P0 ;  /* 0x000000ff0e1a7207 */ /* 0x000fca0004000000 */
[----:B------:R-:W0:Y:S01]  /*1460*/  MUFU.SQRT R85, R85 ;  /* 0x0000005500557308 */ /* 0x000e220000002000 */
[----:B------:R-:W-:Y:S02]  /*1470*/  FSEL R14, R6, 1, P6 ;  /* 0x3f800000060e7808 */ /* 0x000fe40003000000 */
[----:B------:R-:W-:-:S03]  /*1480*/  FSETP.GEU.AND P6, PT, R59, 1.175494350822287508e-38, PT ;  /* 0x008000003b00780b */ /* 0x000fc60003fce000 */
[----:B------:R-:W-:Y:S01]  /*1490*/  @!P5 FMUL R14, R14, 16777216 ;  /* 0x4b8000000e0ed820 */ /* 0x000fe20000400000 */
[----:B------:R-:W-:Y:S01]  /*14a0*/  FSETP.GT.AND P5, PT, R52, 8.50705917302346158658e+37, PT ;  /* 0x7e8000003400780b */ /* 0x000fe20003fa4000 */
[----:B-1----:R-:W-:Y:S01]  /*14b0*/  FMUL R2, R8, R7 ;  /* 0x0000000708027220 */ /* 0x002fe20000400000 */
[----:B------:R-:W-:Y:S01]  /*14c0*/  FSEL R7, R6, 1, P4 ;  /* 0x3f80000006077808 */ /* 0x000fe20002000000 */
[----:B------:R-:W1:Y:S01]  /*14d0*/  MUFU.SQRT R86, R86 ;  /* 0x0000005600567308 */ /* 0x000e620000002000 */
[----:B------:R-:W-:Y:S01]  /*14e0*/  @P4 FMUL R59, R59, 0.25 ;  /* 0x3e8000003b3b4820 */ /* 0x000fe20000400000 */
[----:B------:R-:W-:Y:S01]  /*14f0*/  FSETP.GEU.AND P4, PT, R52, 1.175494350822287508e-38, PT ;  /* 0x008000003400780b */ /* 0x000fe20003f8e000 */
[----:B------:R-:W-:-:S03]  /*1500*/  FADD R26, R26, 9.9999997473787516356e-06 ;  /* 0x3727c5ac1a1a7421 */ /* 0x000fc60000000000 */
[----:B------:R-:W-:Y:S01]  /*1510*/  @!P6 FMUL R59, R59, 16777216 ;  /* 0x4b8000003b3be820 */ /* 0x000fe20000400000 */
[----:B------:R-:W-:Y:S01]  /*1520*/  @!P6 FMUL R7, R7, 16777216 ;  /* 0x4b8000000707e820 */ /* 0x000fe20000400000 */
[C---:B0-----:R-:W-:Y:S01]  /*1530*/  FSETP.GT.AND P6, PT, R85.reuse, 8.50705917302346158658e+37, PT ;  /* 0x7e8000005500780b */ /* 0x041fe20003fc4000 */
[----:B------:R-:W0:Y:S01]  /*1540*/  MUFU.SQRT R26, R26 ;  /* 0x0000001a001a7308 */ /* 0x000e220000002000 */
[----:B------:R-:W-:Y:S01]  /*1550*/  SEL R22, R22, RZ, !P0 ;  /* 0x000000ff16167207 */ /* 0x000fe20004000000 */
[----:B------:R-:W-:Y:S01]  /*1560*/  @P5 FMUL R52, R52, 0.25 ;  /* 0x3e80000034345820 */ /* 0x000fe20000400000 */
[----:B------:R-:W-:Y:S02]  /*1570*/  FSEL R8, R6, 1, P5 ;  /* 0x3f80000006087808 */ /* 0x000fe40002800000 */
[C---:B------:R-:W-:Y:S01]  /*1580*/  FSETP.GEU.AND P5, PT, R85.reuse, 1.175494350822287508e-38, PT ;  /* 0x008000005500780b */ /* 0x040fe20003fae000 */
[----:B------:R-:W-:Y:S01]  /*1590*/  FADD R22, R22, 9.9999997473787516356e-06 ;  /* 0x3727c5ac16167421 */ /* 0x000fe20000000000 */
[----:B------:R-:W-:Y:S01]  /*15a0*/  @!P4 FMUL R52, R52, 16777216 ;  /* 0x4b8000003434c820 */ /* 0x000fe20000400000 */
[----:B------:R-:W-:Y:S01]  /*15b0*/  @!P4 FMUL R8, R8, 16777216 ;  /* 0x4b8000000808c820 */ /* 0x000fe20000400000 */
[----:B-1----:R-:W-:Y:S01]  /*15c0*/  FSETP.GT.AND P4, PT, R86, 8.50705917302346158658e+37, PT ;  /* 0x7e8000005600780b */ /* 0x002fe20003f84000 */
[----:B------:R1:W0:Y:S02]  /*15d0*/  MUFU.RCP R3, R10 ;  /* 0x0000000a00037308 */ /* 0x0002240000001000 */
[----:B------:R-:W-:-:S06]  /*15e0*/  @P6 FMUL R85, R85, 0.25 ;  /* 0x3e80000055556820 */ /* 0x000fcc0000400000 */
[----:B------:R0:W0:Y:S01]  /*15f0*/  MUFU.SQRT R87, R22 ;  /* 0x0000001600577308 */ /* 0x0000220000002000 */
[----:B-1----:R-:W-:Y:S02]  /*1600*/  FSEL R10, R6, 1, P6 ;  /* 0x3f800000060a7808 */ /* 0x002fe40003000000 */
[----:B------:R-:W-:Y:S01]  /*1610*/  FSETP.GEU.AND P6, PT, R86, 1.175494350822287508e-38, PT ;  /* 0x008000005600780b */ /* 0x000fe20003fce000 */
[----:B------:R-:W-:Y:S02]  /*1620*/  @!P5 FMUL R85, R85, 16777216 ;  /* 0x4b8000005555d820 */ /* 0x000fe40000400000 */
[----:B------:R-:W-:Y:S01]  /*1630*/  @!P5 FMUL R10, R10, 16777216 ;  /* 0x4b8000000a0ad820 */ /* 0x000fe20000400000 */
[----:B0-----:R-:W-:Y:S01]  /*1640*/  FSETP.GT.AND P5, PT, R26, 8.50705917302346158658e+37, PT ;  /* 0x7e8000001a00780b */ /* 0x001fe20003fa4000 */
[----:B------:R-:W-:Y:S01]  /*1650*/  @P4 FMUL R86, R86, 0.25 ;  /* 0x3e80000056564820 */ /* 0x000fe20000400000 */
[----:B------:R-:W-:Y:S02]  /*1660*/  FSEL R22, R6, 1, P4 ;  /* 0x3f80000006167808 */ /* 0x000fe40002000000 */
[----:B------:R-:W-:Y:S01]  /*1670*/  FSETP.GEU.AND P4, PT, R26, 1.175494350822287508e-38, PT ;  /* 0x008000001a00780b */ /* 0x000fe20003f8e000 */
[----:B------:R-:W-:-:S04]  /*1680*/  FMUL R3, R3, R14 ;  /* 0x0000000e03037220 */ /* 0x000fc80000400000 */
[----:B------:R-:W-:Y:S01]  /*1690*/  @!P6 FMUL R86, R86, 16777216 ;  /* 0x4b8000005656e820 */ /* 0x000fe20000400000 */
[----:B------:R-:W-:Y:S01]  /*16a0*/  @!P6 FMUL R22, R22, 16777216 ;  /* 0x4b8000001616e820 */ /* 0x000fe20000400000 */
[C---:B------:R-:W-:Y:S02]  /*16b0*/  FSETP.GT.AND P6, PT, R87.reuse, 8.50705917302346158658e+37, PT ;  /* 0x7e8000005700780b */ /* 0x040fe40003fc4000 */
[----:B------:R-:W-:Y:S01]  /*16c0*/  @P5 FMUL R26, R26, 0.25 ;  /* 0x3e8000001a1a5820 */ /* 0x000fe20000400000 */
[----:B------:R-:W-:Y:S02]  /*16d0*/  FSEL R14, R6, 1, P5 ;  /* 0x3f800000060e7808 */ /* 0x000fe40002800000 */
[C---:B------:R-:W-:Y:S01]  /*16e0*/  FSETP.GEU.AND P5, PT, R87.reuse, 1.175494350822287508e-38, PT ;  /* 0x008000005700780b */ /* 0x040fe20003fae000 */
[----:B------:R-:W-:Y:S02]  /*16f0*/  @!P4 FMUL R26, R26, 16777216 ;  /* 0x4b8000001a1ac820 */ /* 0x000fe40000400000 */
[----:B------:R-:W-:Y:S01]  /*1700*/  @!P4 FMUL R14, R14, 16777216 ;  /* 0x4b8000000e0ec820 */ /* 0x000fe20000400000 */
[----:B------:R-:W-:Y:S01]  /*1710*/  FSETP.GT.AND P4, PT, R50, 8.50705917302346158658e+37, PT ;  /* 0x7e8000003200780b */ /* 0x000fe20003f84000 */
[----:B------:R0:W-:Y:S03]  /*1720*/  MUFU.RCP R91, R52 ;  /* 0x00000034005b7308 */ /* 0x0001e60000001000 */
[----:B------:R-:W-:Y:S01]  /*1730*/  @P6 FMUL R87, R87, 0.25 ;  /* 0x3e80000057576820 */ /* 0x000fe20000400000 */
[----:B0-----:R-:W-:-:S02]  /*1740*/  SEL R52, R46, RZ, P3 ;  /* 0x000000ff2e347207 */ /* 0x001fc40001800000 */
[----:B------:R-:W-:Y:S02]  /*1750*/  FSEL R46, R6, 1, P6 ;  /* 0x3f800000062e7808 */ /* 0x000fe40003000000 */
[----:B------:R-:W0:Y:S01]  /*1760*/  MUFU.RCP R85, R85 ;  /* 0x0000005500557308 */ /* 0x000e220000001000 */
[C---:B------:R-:W-:Y:S01]  /*1770*/  FSETP.GEU.AND P6, PT, R50.reuse, 1.175494350822287508e-38, PT ;  /* 0x008000003200780b */ /* 0x040fe20003fce000 */
[----:B------:R-:W-:Y:S02]  /*1780*/  @!P5 FMUL R87, R87, 16777216 ;  /* 0x4b8000005757d820 */ /* 0x000fe40000400000 */
[----:B------:R-:W-:-:S04]  /*1790*/  @P4 FMUL R50, R50, 0.25 ;  /* 0x3e80000032324820 */ /* 0x000fc80000400000 */
[----:B------:R-:W-:Y:S01]  /*17a0*/  MUFU.RCP R88, R59 ;  /* 0x0000003b00587308 */ /* 0x000fe20000001000 */
[----:B------:R-:W-:-:S07]  /*17b0*/  @!P5 FMUL R46, R46, 16777216 ;  /* 0x4b8000002e2ed820 */ /* 0x000fce0000400000 */
[----:B------:R-:W1:Y:S01]  /*17c0*/  MUFU.RCP R59, R86 ;  /* 0x00000056003b7308 */ /* 0x000e620000001000 */
[----:B------:R-:W-:Y:S01]  /*17d0*/  @!P6 FMUL R50, R50, 16777216 ;  /* 0x4b8000003232e820 */ /* 0x000fe20000400000 */
[----:B------:R-:W-:Y:S01]  /*17e0*/  FSETP.GT.AND P5, PT, R4, 8.50705917302346158658e+37, PT ;  /* 0x7e8000000400780b */ /* 0x000fe20003fa4000 */
[----:B------:R-:W-:-:S05]  /*17f0*/  FADD R52, R52, 0.0010000000474974513054 ;  /* 0x3a83126f34347421 */ /* 0x000fca0000000000 */
[----:B------:R-:W4:Y:S01]  /*1800*/  MUFU.RCP R87, R87 ;  /* 0x0000005700577308 */ /* 0x000f220000001000 */
[----:B0-----:R-:W-:Y:S01]  /*1810*/  FMUL R10, R85, R10 ;  /* 0x0000000a550a7220 */ /* 0x001fe20000400000 */
[----:B------:R-:W-:Y:S02]  /*1820*/  SEL R47, R47, RZ, P2 ;  /* 0x000000ff2f2f7207 */ /* 0x000fe40001000000 */
[----:B------:R-:W-:Y:S02]  /*1830*/  FSEL R85, R6, 1, P4 ;  /* 0x3f80000006557808 */ /* 0x000fe40002000000 */
[----:B------:R-:W-:Y:S02]  /*1840*/  FSETP.GEU.AND P4, PT, R4, 1.175494350822287508e-38, PT ;  /* 0x008000000400780b */ /* 0x000fe40003f8e000 */
[----:B------:R-:W-:Y:S01]  /*1850*/  MUFU.RCP R89, R26 ;  /* 0x0000001a00597308 */ /* 0x000fe20000001000 */
[----:B-1----:R-:W-:Y:S01]  /*1860*/  FMUL R22, R59, R22 ;  /* 0x000000163b167220 */ /* 0x002fe20000400000 */
[----:B------:R-:W-:Y:S01]  /*1870*/  FADD R59, R47, 0.0010000000474974513054 ;  /* 0x3a83126f2f3b7421 */ /* 0x000fe20000000000 */
[----:B------:R-:W-:-:S05]  /*1880*/  @!P6 FMUL R85, R85, 16777216 ;  /* 0x4b8000005555e820 */ /* 0x000fca0000400000 */
[----:B------:R0:W1:Y:S01]  /*1890*/  MUFU.SQRT R26, R52 ;  /* 0x00000034001a7308 */ /* 0x0000620000002000 */
[----:B------:R-:W-:Y:S01]  /*18a0*/  FSETP.GT.AND P6, PT, R20, 8.50705917302346158658e+37, PT ;  /* 0x7e8000001400780b */ /* 0x000fe20003fc4000 */
[----:B----4-:R-:W-:-:S06]  /*18b0*/  FMUL R46, R87, R46 ;  /* 0x0000002e572e7220 */ /* 0x010fcc0000400000 */
[----:B------:R-:W4:Y:S01]  /*18c0*/  MUFU.RCP R50, R50 ;  /* 0x0000003200327308 */ /* 0x000f220000001000 */
[----:B------:R-:W-:Y:S01]  /*18d0*/  SEL R47, R45, RZ, P2 ;  /* 0x000000ff2d2f7207 */ /* 0x000fe20001000000 */
[----:B------:R-:W-:Y:S01]  /*18e0*/  @P5 FMUL R4, R4, 0.25 ;  /* 0x3e80000004045820 */ /* 0x000fe20000400000 */
[----:B------:R-:W-:Y:S02]  /*18f0*/  FSEL R87, R6, 1, P5 ;  /* 0x3f80000006577808 */ /* 0x000fe40002800000 */
[----:B------:R-:W-:-:S03]  /*1900*/  FSETP.GEU.AND P5, PT, R20, 1.175494350822287508e-38, PT ;  /* 0x008000001400780b */ /* 0x000fc60003fae000 */
[----:B------:R-:W3:Y:S01]  /*1910*/  MUFU.SQRT R45, R59 ;  /* 0x0000003b002d7308 */ /* 0x000ee20000002000 */
[----:B------:R-:W-:Y:S01]  /*1920*/  FADD R47, R47, 0.0010000000474974513054 ;  /* 0x3a83126f2f2f7421 */ /* 0x000fe20000000000 */
[----:B------:R-:W-:Y:S01]  /*1930*/  @!P4 FMUL R4, R4, 16777216 ;  /* 0x4b8000000404c820 */ /* 0x000fe20000400000 */
[----:B------:R-:W-:Y:S01]  /*1940*/  @!P4 FMUL R87, R87, 16777216 ;  /* 0x4b8000005757c820 */ /* 0x000fe20000400000 */
[----:B0-----:R-:W-:Y:S02]  /*1950*/  SEL R52, R35, RZ, P2 ;  /* 0x000000ff23347207 */ /* 0x001fe40001000000 */
[----:B-1----:R-:W-:Y:S01]  /*1960*/  FSETP.GT.AND P4, PT, R26, 8.50705917302346158658e+37, PT ;  /* 0x7e8000001a00780b */ /* 0x002fe20003f84000 */
[----:B----4-:R-:W-:Y:S01]  /*1970*/  FMUL R35, R50, R85 ;  /* 0x0000005532237220 */ /* 0x010fe20000400000 */
[----:B------:R-:W-:Y:S01]  /*1980*/  FSEL R85, R6, 1, P6 ;  /* 0x3f80000006557808 */ /* 0x000fe20003000000 */
[----:B------:R-:W0:Y:S01]  /*1990*/  MUFU.SQRT R47, R47 ;  /* 0x0000002f002f7308 */ /* 0x000e220000002000 */
[----:B------:R-:W-:Y:S01]  /*19a0*/  @P6 FMUL R20, R20, 0.25 ;  /* 0x3e80000014146820 */ /* 0x000fe20000400000 */
[----:B------:R-:W-:-:S02]  /*19b0*/  FSETP.GEU.AND P6, PT, R26, 1.175494350822287508e-38, PT ;  /* 0x008000001a00780b */ /* 0x000fc40003fce000 */
[----:B------:R-:W-:Y:S01]  /*19c0*/  @!P5 FMUL R85, R85, 16777216 ;  /* 0x4b8000005555d820 */ /* 0x000fe20000400000 */
[----:B------:R-:W-:Y:S01]  /*19d0*/  @!P5 FMUL R20, R20, 16777216 ;  /* 0x4b8000001414d820 */ /* 0x000fe20000400000 */
[----:B---3--:R-:W-:Y:S02]  /*19e0*/  FSETP.GT.AND P5, PT, R45, 8.50705917302346158658e+37, PT ;  /* 0x7e8000002d00780b */ /* 0x008fe40003fa4000 */
[----:B------:R-:W-:Y:S02]  /*19f0*/  SEL R30, R30, RZ, P2 ;  /* 0x000000ff1e1e7207 */ /* 0x000fe40001000000 */
[----:B------:R-:W-:Y:S01]  /*1a00*/  FSEL R59, R6, 1, P4 ;  /* 0x3f800000063b7808 */ /* 0x000fe20002000000 */
[----:B------:R-:W-:Y:S02]  /*1a10*/  @P4 FMUL R26, R26, 0.25 ;  /* 0x3e8000001a1a4820 */ /* 0x000fe40000400000 */
[----:B------:R-:W-:Y:S02]  /*1a20*/  FADD R30, R30, 0.0010000000474974513054 ;  /* 0x3a83126f1e1e7421 */ /* 0x000fe40000000000 */
[----:B------:R-:W-:Y:S01]  /*1a30*/  @!P6 FMUL R26, R26, 16777216 ;  /* 0x4b8000001a1ae820 */ /* 0x000fe20000400000 */
[----:B------:R-:W-:Y:S01]  /*1a40*/  @!P6 FMUL R59, R59, 16777216 ;  /* 0x4b8000003b3be820 */ /* 0x000fe20000400000 */
[----:B0-----:R-:W-:Y:S01]  /*1a50*/  FSETP.GT.AND P6, PT, R47, 8.50705917302346158658e+37, PT ;  /* 0x7e8000002f00780b */ /* 0x001fe20003fc4000 */
[----:B------:R0:W-:Y:S01]  /*1a60*/  MUFU.SQRT R50, R30 ;  /* 0x0000001e00327308 */ /* 0x0001e20000002000 */
[C---:B------:R-:W-:Y:S01]  /*1a70*/  FSETP.GEU.AND P4, PT, R45.reuse, 1.175494350822287508e-38, PT ;  /* 0x008000002d00780b */ /* 0x040fe20003f8e000 */
[----:B------:R-:W-:Y:S01]  /*1a80*/  @P5 FMUL R45, R45, 0.25 ;  /* 0x3e8000002d2d5820 */ /* 0x000fe20000400000 */
[----:B0-----:R-:W-:-:S02]  /*1a90*/  FSEL R30, R6, 1, P5 ;  /* 0x3f800000061e7808 */ /* 0x001fc40002800000 */
[----:B------:R-:W-:-:S07]  /*1aa0*/  FSETP.GEU.AND P5, PT, R47, 1.175494350822287508e-38, PT ;  /* 0x008000002f00780b */ /* 0x000fce0003fae000 */
[----:B------:R-:W-:Y:S01]  /*1ab0*/  @P6 FMUL R47, R47, 0.25 ;  /* 0x3e8000002f2f6820 */ /* 0x000fe20000400000 */
[----:B------:R-:W-:Y:S01]  /*1ac0*/  FADD R52, R52, 0.0010000000474974513054 ;  /* 0x3a83126f34347421 */ /* 0x000fe20000000000 */
[----:B------:R-:W-:Y:S01]  /*1ad0*/  @!P4 FMUL R45, R45, 16777216 ;  /* 0x4b8000002d2dc820 */ /* 0x000fe20000400000 */
[----:B------:R-:W0:Y:S03]  /*1ae0*/  MUFU.RCP R26, R26 ;  /* 0x0000001a001a7308 */ /* 0x000e260000001000 */
[----:B------:R-:W-:-:S05]  /*1af0*/  @!P5 FMUL R47, R47, 16777216 ;  /* 0x4b8000002f2fd820 */ /* 0x000fca0000400000 */
[----:B------:R-:W1:Y:S01]  /*1b00*/  MUFU.SQRT R52, R52 ;  /* 0x0000003400347308 */ /* 0x000e620000002000 */
[----:B------:R-:W-:-:S07]  /*1b10*/  FSEL R86, R6, 1, P6 ;  /* 0x3f80000006567808 */ /* 0x000fce0003000000 */
[----:B------:R-:W3:Y:S08]  /*1b20*/  MUFU.RCP R45, R45 ;  /* 0x0000002d002d7308 */ /* 0x000ef00000001000 */
[----:B------:R-:W4:Y:S08]  /*1b30*/  MUFU.RCP R4, R4 ;  /* 0x0000000400047308 */ /* 0x000f300000001000 */
[----:B------:R-:W3:Y:S01]  /*1b40*/  MUFU.RCP R47, R47 ;  /* 0x0000002f002f7308 */ /* 0x000ee20000001000 */
[----:B0-----:R-:W-:Y:S01]  /*1b50*/  FMUL R26, R26, R59 ;  /* 0x0000003b1a1a7220 */ /* 0x001fe20000400000 */
[----:B------:R-:W-:Y:S01]  /*1b60*/  @!P4 FMUL R30, R30, 16777216 ;  /* 0x4b8000001e1ec820 */ /* 0x000fe20000400000 */
[----:B------:R-:W-:Y:S01]  /*1b70*/  SEL R59, R17, RZ, !P1 ;  /* 0x000000ff113b7207 */ /* 0x000fe20004800000 */
[----:B------:R-:W-:Y:S01]  /*1b80*/  @!P5 FMUL R86, R86, 16777216 ;  /* 0x4b8000005656d820 */ /* 0x000fe20000400000 */
[----:B------:R-:W-:-:S02]  /*1b90*/  SEL R28, R28, RZ, !P1 ;  /* 0x000000ff1c1c7207 */ /* 0x000fc40004800000 */
[----:B------:R-:W-:Y:S02]  /*1ba0*/  SEL R17, R44, RZ, !P1 ;  /* 0x000000ff2c117207 */ /* 0x000fe40004800000 */
[----:B-1----:R-:W-:Y:S02]  /*1bb0*/  FSETP.GT.AND P4, PT, R52, 8.50705917302346158658e+37, PT ;  /* 0x7e8000003400780b */ /* 0x002fe40003f84000 */
[----:B------:R-:W-:Y:S02]  /*1bc0*/  FSETP.GT.AND P5, PT, R50, 8.50705917302346158658e+37, PT ;  /* 0x7e8000003200780b */ /* 0x000fe40003fa4000 */
[----:B------:R-:W-:Y:S02]  /*1bd0*/  SEL R21, R21, RZ, !P1 ;  /* 0x000000ff15157207 */ /* 0x000fe40004800000 */
[----:B------:R-:W-:Y:S01]  /*1be0*/  SEL R16, R16, RZ, !P1 ;  /* 0x000000ff10107207 */ /* 0x000fe20004800000 */
[----:B---3--:R-:W-:Y:S01]  /*1bf0*/  FMUL R30, R45, R30 ;  /* 0x0000001e2d1e7220 */ /* 0x008fe20000400000 */
[----:B----4-:R-:W-:Y:S01]  /*1c00*/  FMUL R4, R4, R87 ;  /* 0x0000005704047220 */ /* 0x010fe20000400000 */
[----:B------:R-:W-:Y:S01]  /*1c10*/  FMUL R45, R47, R86 ;  /* 0x000000562f2d7220 */ /* 0x000fe20000400000 */
[C---:B------:R-:W-:Y:S01]  /*1c20*/  FSEL R87, R6.reuse, 1, P4 ;  /* 0x3f80000006577808 */ /* 0x040fe20002000000 */
[----:B------:R-:W-:Y:S01]  /*1c30*/  FADD R17, R17, -R28 ;  /* 0x8000001c11117221 */ /* 0x000fe20000000000 */
[----:B------:R-:W-:Y:S01]  /*1c40*/  FSEL R47, R6, 1, P5 ;  /* 0x3f800000062f7808 */ /* 0x000fe20002800000 */
[----:B------:R-:W-:Y:S01]  /*1c50*/  FADD R16, R16, -R21 ;  /* 0x8000001510107221 */ /* 0x000fe20000000000 */
[----:B------:R-:W-:-:S02]  /*1c60*/  SEL R41, R41, RZ, !P0 ;  /* 0x000000ff29297207 */ /* 0x000fc40004000000 */
[----:B------:R-:W-:Y:S02]  /*1c70*/  SEL R24, R24, RZ, !P0 ;  /* 0x000000ff18187207 */ /* 0x000fe40004000000 */
[----:B------:R-:W-:Y:S02]  /*1c80*/  SEL R6, R0, RZ, !P1 ;  /* 0x000000ff00067207 */ /* 0x000fe40004800000 */
[----:B------:R-:W-:Y:S02]  /*1c90*/  SEL R42, R42, RZ, !P1 ;  /* 0x000000ff2a2a7207 */ /* 0x000fe40004800000 */
[----:B------:R-:W-:Y:S01]  /*1ca0*/  SEL R21, R48, RZ, !P1 ;  /* 0x000000ff30157207 */ /* 0x000fe20004800000 */
[----:B------:R-:W-:Y:S01]  /*1cb0*/  FMUL R2, R2, R17 ;  /* 0x0000001102027220 */ /* 0x000fe20000400000 */
[----:B------:R-:W-:Y:S01]  /*1cc0*/  FADD R17, R24, -R41 ;  /* 0x8000002918117221 */ /* 0x000fe20000000000 */
[----:B------:R-:W-:Y:S01]  /*1cd0*/  FMUL R7, R88, R7 ;  /* 0x0000000758077220 */ /* 0x000fe20000400000 */
[----:B------:R-:W-:Y:S01]  /*1ce0*/  FADD R6, R6, -R59 ;  /* 0x8000003b06067221 */ /* 0x000fe20000000000 */
[----:B------:R-:W-:Y:S01]  /*1cf0*/  SEL R24, R39, RZ, !P0 ;  /* 0x000000ff27187207 */ /* 0x000fe20004000000 */
[----:B------:R-:W-:Y:S01]  /*1d00*/  FMUL R8, R91, R8 ;  /* 0x000000085b087220 */ /* 0x000fe20000400000 */
[----:B------:R-:W-:Y:S01]  /*1d10*/  SEL R37, R37, RZ, !P0 ;  /* 0x000000ff25257207 */ /* 0x000fe20004000000 */
[----:B------:R-:W-:Y:S01]  /*1d20*/  FADD R21, R21, -R42 ;  /* 0x8000002a15157221 */ /* 0x000fe20000000000 */
[----:B------:R-:W-:Y:S01]  /*1d30*/  FMUL R3, R3, R16 ;  /* 0x0000001003037220 */ /* 0x000fe20000400000 */
[----:B------:R-:W-:Y:S01]  /*1d40*/  FMUL R7, R7, R6 ;  /* 0x0000000607077220 */ /* 0x000fe20000400000 */
[----:B------:R-:W-:Y:S01]  /*1d50*/  SEL R16, R25, RZ, !P0 ;  /* 0x000000ff19107207 */ /* 0x000fe20004000000 */
[----:B------:R-:W-:Y:S01]  /*1d60*/  FMUL R6, R8, R21 ;  /* 0x0000001508067220 */ /* 0x000fe20000400000 */
[C---:B------:R-:W-:Y:S01]  /*1d70*/  FSETP.GEU.AND P6, PT, R52.reuse, 1.175494350822287508e-38, PT ;  /* 0x008000003400780b */ /* 0x040fe20003fce000 */
[----:B------:R-:W-:Y:S01]  /*1d80*/  FADD R25, R37, -R24 ;  /* 0x8000001825197221 */ /* 0x000fe20000000000 */
[----:B------:R-:W-:Y:S01]  /*1d90*/  @P4 FMUL R52, R52, 0.25 ;  /* 0x3e80000034344820 */ /* 0x000fe20000400000 */
[----:B------:R-:W-:-:S02]  /*1da0*/  SEL R39, R38, RZ, !P0 ;  /* 0x000000ff26277207 */ /* 0x000fc40004000000 */
[----:B------:R-:W-:Y:S02]  /*1db0*/  SEL R8, R43, RZ, !P1 ;  /* 0x000000ff2b087207 */ /* 0x000fe40004800000 */
[----:B------:R-:W-:Y:S02]  /*1dc0*/  SEL R37, R60, RZ, !P1 ;  /* 0x000000ff3c257207 */ /* 0x000fe40004800000 */
[----:B------:R-:W-:Y:S01]  /*1dd0*/  FSETP.GEU.AND P4, PT, R50, 1.175494350822287508e-38, PT ;  /* 0x008000003200780b */ /* 0x000fe20003f8e000 */
[----:B------:R-:W-:Y:S01]  /*1de0*/  FMUL R14, R89, R14 ;  /* 0x0000000e590e7220 */ /* 0x000fe20000400000 */
[----:B------:R-:W-:Y:S01]  /*1df0*/  FADD R21, R16, -R39 ;  /* 0x8000002710157221 */ /* 0x000fe20000000000 */
[----:B------:R-:W-:Y:S01]  /*1e00*/  FMUL R22, R22, R25 ;  /* 0x0000001916167220 */ /* 0x000fe20000400000 */
[----:B------:R-:W-:Y:S01]  /*1e10*/  FFMA R3, R8, R3, R37 ;  /* 0x0000000308037223 */ /* 0x000fe20000000025 */
[----:B------:R-:W-:Y:S02]  /*1e20*/  SEL R8, R13, RZ, !P1 ;  /* 0x000000ff0d087207 */ /* 0x000fe40004800000 */
[----:B------:R-:W-:-:S02]  /*1e30*/  SEL R25, R62, RZ, !P1 ;  /* 0x000000ff3e197207 */ /* 0x000fc40004800000 */
[----:B------:R-:W-:Y:S01]  /*1e40*/  SEL R28, R12, RZ, !P0 ;  /* 0x000000ff0c1c7207 */ /* 0x000fe20004000000 */
[----:B------:R-:W-:Y:S01]  /*1e50*/  FMUL R12, R10, R17 ;  /* 0x000000110a0c7220 */ /* 0x000fe20000400000 */
[----:B------:R-:W-:Y:S01]  /*1e60*/  SEL R29, R29, RZ, !P0 ;  /* 0x000000ff1d1d7207 */ /* 0x000fe20004000000 */
[----:B------:R-:W-:Y:S01]  /*1e70*/  FMUL R14, R14, R21 ;  /* 0x000000150e0e7220 */ /* 0x000fe20000400000 */
[----:B------:R-:W-:Y:S01]  /*1e80*/  SEL R13, R40, RZ, !P1 ;  /* 0x000000ff280d7207 */ /* 0x000fe20004800000 */
[----:B------:R-:W0:Y:S01]  /*1e90*/  MUFU.RCP R20, R20 ;  /* 0x0000001400147308 */ /* 0x000e220000001000 */
[----:B------:R-:W-:Y:S01]  /*1ea0*/  SEL R10, R61, RZ, !P1 ;  /* 0x000000ff3d0a7207 */ /* 0x000fe20004800000 */
[----:B------:R-:W-:Y:S01]  /*1eb0*/  @P5 FMUL R50, R50, 0.25 ;  /* 0x3e80000032325820 */ /* 0x000fe20000400000 */
[----:B--2---:R-:W-:Y:S01]  /*1ec0*/  SEL R24, R65, RZ, P3 ;  /* 0x000000ff41187207 */ /* 0x004fe20001800000 */
[----:B------:R-:W-:Y:S01]  /*1ed0*/  FFMA R8, R8, R7, R25 ;  /* 0x0000000708087223 */ /* 0x000fe20000000019 */
[----:B------:R-:W-:-:S02]  /*1ee0*/  SEL R21, R54, RZ, !P0 ;  /* 0x000000ff36157207 */ /* 0x000fc40004000000 */
[----:B------:R-:W-:Y:S02]  /*1ef0*/  SEL R16, R69, RZ, !P0 ;  /* 0x000000ff45107207 */ /* 0x000fe40004000000 */
[----:B------:R-:W-:Y:S01]  /*1f00*/  SEL R15, R15, RZ, P3 ;  /* 0x000000ff0f0f7207 */ /* 0x000fe20001800000 */
[----:B------:R-:W-:Y:S01]  /*1f10*/  FADD R17, R29, -R28 ;  /* 0x8000001c1d117221 */ /* 0x000fe20000000000 */
[----:B------:R-:W-:Y:S02]  /*1f20*/  SEL R7, R56, RZ, !P0 ;  /* 0x000000ff38077207 */ /* 0x000fe40004000000 */
[----:B------:R-:W-:Y:S01]  /*1f30*/  SEL R68, R68, RZ, !P0 ;  /* 0x000000ff44447207 */ /* 0x000fe20004000000 */
[----:B------:R-:W-:Y:S01]  /*1f40*/  @!P4 FMUL R50, R50, 16777216 ;  /* 0x4b8000003232c820 */ /* 0x000fe20000400000 */
[----:B------:R-:W-:Y:S01]  /*1f50*/  SEL R64, R64, RZ, P3 ;  /* 0x000000ff40407207 */ /* 0x000fe20001800000 */
[----:B------:R-:W-:Y:S01]  /*1f60*/  FFMA R10, R13, R6, R10 ;  /* 0x000000060d0a7223 */ /* 0x000fe2000000000a */
[----:B------:R-:W-:Y:S01]  /*1f70*/  SEL R31, R31, RZ, P3 ;  /* 0x000000ff1f1f7207 */ /* 0x000fe20001800000 */
[----:B------:R-:W-:Y:S01]  /*1f80*/  FFMA R12, R21, R12, R16 ;  /* 0x0000000c150c7223 */ /* 0x000fe20000000010 */
[----:B------:R-:W-:Y:S01]  /*1f90*/  FADD R6, R15, -R24 ;  /* 0x800000180f067221 */ /* 0x000fe20000000000 */
[----:B------:R-:W-:Y:S01]  /*1fa0*/  SEL R16, R57, RZ, !P0 ;  /* 0x000000ff39107207 */ /* 0x000fe20004000000 */
[----:B------:R-:W-:Y:S01]  /*1fb0*/  FMUL R17, R46, R17 ;  /* 0x000000112e117220 */ /* 0x000fe20000400000 */
[----:B-----5:R-:W-:Y:S01]  /*1fc0*/  SEL R15, R67, RZ, !P0 ;  /* 0x000000ff430f7207 */ /* 0x020fe20004000000 */
[----:B------:R-:W-:Y:S01]  /*1fd0*/  FFMA R14, R7, R14, R68 ;  /* 0x0000000e070e7223 */ /* 0x000fe20000000044 */
[----:B------:R-:W-:Y:S01]  /*1fe0*/  SEL R21, R70, RZ, P3 ;  /* 0x000000ff46157207 */ /* 0x000fe20001800000 */
[----:B------:R-:W-:Y:S01]  /*1ff0*/  FADD R7, R31, -R64 ;  /* 0x800000401f077221 */ /* 0x000fe20000000000 */
[----:B------:R-:W-:-:S02]  /*2000*/  SEL R34, R34, RZ, P3 ;  /* 0x000000ff22227207 */ /* 0x000fc40001800000 */
[----:B------:R-:W-:Y:S02]  /*2010*/  SEL R75, R75, RZ, P2 ;  /* 0x000000ff4b4b7207 */ /* 0x000fe40001000000 */
[----:B------:R-:W-:Y:S01]  /*2020*/  SEL R32, R32, RZ, P2 ;  /* 0x000000ff20207207 */ /* 0x000fe20001000000 */
[----:B------:R-:W1:Y:S01]  /*2030*/  MUFU.RCP R50, R50 ;  /* 0x0000003200327308 */ /* 0x000e620000001000 */
[----:B------:R-:W-:Y:S01]  /*2040*/  FFMA R15, R16, R17, R15 ;  /* 0x00000011100f7223 */ /* 0x000fe2000000000f */
[----:B------:R-:W-:Y:S01]  /*2050*/  @!P6 FMUL R52, R52, 16777216 ;  /* 0x4b8000003434e820 */ /* 0x000fe20000400000 */
[----:B------:R-:W-:Y:S01]  /*2060*/  FADD R17, R34, -R21 ;  /* 0x8000001522117221 */ /* 0x000fe20000000000 */
[----:B------:R-:W-:Y:S01]  /*2070*/  FMUL R16, R4, R7 ;  /* 0x0000000704107220 */ /* 0x000fe20000400000 */
[----:B------:R-:W-:Y:S01]  /*2080*/  FMUL R35, R35, R6 ;  /* 0x0000000623237220 */ /* 0x000fe20000400000 */
[----:B------:R-:W-:Y:S01]  /*2090*/  FADD R4, R32, -R75 ;  /* 0x8000004b20047221 */ /* 0x000fe20000000000 */
[----:B------:R-:W-:-:S02]  /*20a0*/  SEL R21, R74, RZ, P2 ;  /* 0x000000ff4a157207 */ /* 0x000fc40001000000 */
[----:B------:R-:W-:Y:S01]  /*20b0*/  SEL R18, R18, RZ, P2 ;  /* 0x000000ff12127207 */ /* 0x000fe20001000000 */
[----:B0-----:R-:W-:Y:S01]  /*20c0*/  FMUL R20, R20, R85 ;  /* 0x0000005514147220 */ /* 0x001fe20000400000 */
[----:B------:R-:W-:Y:S02]  /*20d0*/  SEL R6, R71, RZ, P3 ;  /* 0x000000ff47067207 */ /* 0x000fe40001800000 */
[----:B------:R-:W-:Y:S02]  /*20e0*/  SEL R23, R23, RZ, P3 ;  /* 0x000000ff17177207 */ /* 0x000fe40001800000 */
[----:B------:R-:W-:Y:S02]  /*20f0*/  SEL R72, R72, RZ, P2 ;  /* 0x000000ff48487207 */ /* 0x000fe40001000000 */
[----:B------:R-:W-:Y:S01]  /*2100*/  SEL R33, R33, RZ, P2 ;  /* 0x000000ff21217207 */ /* 0x000fe20001000000 */
[----:B------:R-:W-:Y:S01]  /*2110*/  FMUL R45, R45, R4 ;  /* 0x000000042d2d7220 */ /* 0x000fe20000400000 */
[----:B------:R-:W0:Y:S01]  /*2120*/  MUFU.RCP R52, R52 ;  /* 0x0000003400347308 */ /* 0x000e220000001000 */
[----:B------:R-:W-:Y:S01]  /*2130*/  SEL R55, R55, RZ, !P0 ;  /* 0x000000ff37377207 */ /* 0x000fe20004000000 */
[----:B------:R-:W-:Y:S01]  /*2140*/  FADD R4, R18, -R21 ;  /* 0x8000001512047221 */ /* 0x000fe20000000000 */
[----:B------:R-:W-:Y:S01]  /*2150*/  SEL R66, R66, RZ, !P0 ;  /* 0x000000ff42427207 */ /* 0x000fe20004000000 */
[----:B------:R-:W-:Y:S01]  /*2160*/  FMUL R20, R20, R17 ;  /* 0x0000001114147220 */ /* 0x000fe20000400000 */
[----:B------:R-:W-:Y:S01]  /*2170*/  FADD R7, R23, -R6 ;  /* 0x8000000617077221 */ /* 0x000fe20000000000 */
[----:B------:R-:W-:Y:S01]  /*2180*/  SEL R18, R9, RZ, P3 ;  /* 0x000000ff09127207 */ /* 0x000fe20001800000 */
[----:B------:R-:W-:Y:S01]  /*2190*/  FADD R17, R33, -R72 ;  /* 0x8000004821117221 */ /* 0x000fe20000000000 */
[----:B------:R-:W-:Y:S01]  /*21a0*/  SEL R6, R73, RZ, P2 ;  /* 0x000000ff49067207 */ /* 0x000fe20001000000 */
[----:B------:R-:W-:Y:S01]  /*21b0*/  @!P4 FMUL R47, R47, 16777216 ;  /* 0x4b8000002f2fc820 */ /* 0x000fe20000400000 */
[----:B------:R-:W-:-:S02]  /*21c0*/  SEL R27, R27, RZ, P2 ;  /* 0x000000ff1b1b7207 */ /* 0x000fc40001000000 */
[----:B------:R-:W-:Y:S02]  /*21d0*/  SEL R9, R78, RZ, P3 ;  /* 0x000000ff4e097207 */ /* 0x000fe40001800000 */
[----:B------:R-:W-:Y:S02]  /*21e0*/  SEL R82, R82, RZ, P3 ;  /* 0x000000ff52527207 */ /* 0x000fe40001800000 */
[----:B------:R-:W-:Y:S02]  /*21f0*/  SEL R29, R36, RZ, !P1 ;  /* 0x000000ff241d7207 */ /* 0x000fe40004800000 */
[----:B------:R-:W-:Y:S01]  /*2200*/  SEL R58, R58, RZ, !P1 ;  /* 0x000000ff3a3a7207 */ /* 0x000fe20004800000 */
[----:B------:R-:W-:Y:S01]  /*2210*/  FFMA R13, R55, R22, R66 ;  /* 0x00000016370d7223 */ /* 0x000fe20000000042 */
[----:B------:R-:W-:Y:S01]  /*2220*/  FMUL R30, R30, R17 ;  /* 0x000000111e1e7220 */ /* 0x000fe20000400000 */
[----:B------:R-:W-:Y:S01]  /*2230*/  SEL R77, R77, RZ, P3 ;  /* 0x000000ff4d4d7207 */ /* 0x000fe20001800000 */
[----:B-1----:R-:W-:Y:S01]  /*2240*/  FMUL R0, R50, R47 ;  /* 0x0000002f32007220 */ /* 0x002fe20000400000 */
[----:B------:R-:W-:Y:S01]  /*2250*/  SEL R81, R81, RZ, P3 ;  /* 0x000000ff51517207 */ /* 0x000fe20001800000 */
[----:B------:R-:W-:Y:S01]  /*2260*/  FMUL R26, R26, R7 ;  /* 0x000000071a1a7220 */ /* 0x000fe20000400000 */
[----:B------:R-:W-:Y:S01]  /*2270*/  SEL R22, R53, RZ, P3 ;  /* 0x000000ff35167207 */ /* 0x000fe20001800000 */
[----:B------:R-:W-:Y:S01]  /*2280*/  FADD R17, R27, -R6 ;  /* 0x800000061b117221 */ /* 0x000fe20000000000 */
[----:B------:R-:W-:Y:S01]  /*2290*/  FFMA R16, R9, R16, R82 ;  /* 0x0000001009107223 */ /* 0x000fe20000000052 */
[----:B------:R-:W-:Y:S01]  /*22a0*/  FFMA R2, R29, R2, R58 ;  /* 0x000000021d027223 */ /* 0x000fe2000000003a */
[----:B------:R-:W1:Y:S01]  /*22b0*/  LDC.64 R6, c[0x0][0x260] ;  /* 0x00009800ff067b82 */ /* 0x000e620000000a00 */
[----:B------:R-:W-:-:S02]  /*22c0*/  SEL R9, R76, RZ, P3 ;  /* 0x000000ff4c097207 */ /* 0x000fc40001800000 */
[----:B------:R-:W-:Y:S01]  /*22d0*/  SEL R24, R83, RZ, P3 ;  /* 0x000000ff53187207 */ /* 0x000fe20001800000 */
[----:B------:R-:W-:Y:S01]  /*22e0*/  @!P6 FMUL R87, R87, 16777216 ;  /* 0x4b8000005757e820 */ /* 0x000fe20000400000 */
[----:B------:R-:W-:Y:S01]  /*22f0*/  FMUL R0, R0, R17 ;  /* 0x0000001100007220 */ /* 0x000fe20000400000 */
[----:B------:R-:W-:Y:S01]  /*2300*/  FFMA R35, R18, R35, R81 ;  /* 0x0000002312237223 */ /* 0x000fe20000000051 */
[----:B------:R-:W-:Y:S01]  /*2310*/  FFMA R20, R77, R20, R22 ;  /* 0x000000144d147223 */ /* 0x000fe20000000016 */
[----:B------:R-:W-:Y:S01]  /*2320*/  SEL R28, R5, RZ, P2 ;  /* 0x000000ff051c7207 */ /* 0x000fe20001000000 */
[----:B------:R-:W-:Y:S01]  /*2330*/  FFMA R26, R9, R26, R24 ;  /* 0x0000001a091a7223 */ /* 0x000fe20000000018 */
[----:B------:R-:W-:Y:S02]  /*2340*/  SEL R11, R11, RZ, P2 ;  /* 0x000000ff0b0b7207 */ /* 0x000fe40001000000 */
[----:B------:R-:W-:Y:S02]  /*2350*/  SEL R18, R63, RZ, P2 ;  /* 0x000000ff3f127207 */ /* 0x000fe40001000000 */
[----:B------:R-:W-:-:S02]  /*2360*/  SEL R17, R80, RZ, P2 ;  /* 0x000000ff50117207 */ /* 0x000fc40001000000 */
[----:B------:R-:W-:Y:S02]  /*2370*/  SEL R22, R79, RZ, P2 ;  /* 0x000000ff4f167207 */ /* 0x000fe40001000000 */
[----:B------:R-:W-:Y:S02]  /*2380*/  SEL R5, R84, RZ, P2 ;  /* 0x000000ff54057207 */ /* 0x000fe40001000000 */
[----:B------:R-:W-:Y:S02]  /*2390*/  SEL R32, R49, RZ, P2 ;  /* 0x000000ff31207207 */ /* 0x000fe40001000000 */
[----:B------:R-:W-:Y:S02]  /*23a0*/  SEL R51, R51, RZ, P2 ;  /* 0x000000ff33337207 */ /* 0x000fe40001000000 */
[----:B------:R-:W-:Y:S02]  /*23b0*/  FSETP.GEU.AND P5, PT, R2, RZ, PT ;  /* 0x000000ff0200720b */ /* 0x000fe40003fae000 */
[----:B------:R-:W-:-:S02]  /*23c0*/  FSETP.GEU.AND P6, PT, R3, RZ, PT ;  /* 0x000000ff0300720b */ /* 0x000fc40003fce000 */
[----:B------:R-:W-:Y:S01]  /*23d0*/  FSETP.GEU.AND P2, PT, R8, RZ, PT ;  /* 0x000000ff0800720b */ /* 0x000fe20003f4e000 */
[----:B0-----:R-:W-:Y:S01]  /*23e0*/  FMUL R87, R52, R87 ;  /* 0x0000005734577220 */ /* 0x001fe20000400000 */
[----:B------:R-:W-:Y:S02]  /*23f0*/  FSETP.GEU.AND P3, PT, R10, RZ, PT ;  /* 0x000000ff0a00720b */ /* 0x000fe40003f6e000 */
[----:B------:R-:W-:Y:S02]  /*2400*/  FSEL R36, R2, RZ, P5 ;  /* 0x000000ff02247208 */ /* 0x000fe40002800000 */
[----:B------:R-:W-:Y:S02]  /*2410*/  FSEL R37, R3, RZ, P6 ;  /* 0x000000ff03257208 */ /* 0x000fe40003000000 */
[----:B------:R-:W-:Y:S01]  /*2420*/  FSEL R38, R8, RZ, P2 ;  /* 0x000000ff08267208 */ /* 0x000fe20001000000 */
[----:B------:R-:W-:Y:S01]  /*2430*/  FMUL R4, R87, R4 ;  /* 0x0000000457047220 */ /* 0x000fe20000400000 */
[----:B------:R-:W-:-:S02]  /*2440*/  FSETP.GEU.AND P4, PT, R35, RZ, PT ;  /* 0x000000ff2300720b */ /* 0x000fc40003f8e000 */
[----:B------:R-:W-:Y:S02]  /*2450*/  FSETP.GEU.AND P5, PT, R16, RZ, PT ;  /* 0x000000ff1000720b */ /* 0x000fe40003fae000 */
[----:B------:R-:W-:Y:S02]  /*2460*/  FSETP.GEU.AND P6, PT, R20, RZ, PT ;  /* 0x000000ff1400720b */ /* 0x000fe40003fce000 */
[----:B------:R-:W-:Y:S02]  /*2470*/  FSETP.GEU.AND P2, PT, R26, RZ, PT ;  /* 0x000000ff1a00720b */ /* 0x000fe40003f4e000 */
[----:B------:R-:W-:Y:S01]  /*2480*/  FSEL R39, R10, RZ, P3 ;  /* 0x000000ff0a277208 */ /* 0x000fe20001800000 */
[----:B------:R-:W-:Y:S01]  /*2490*/  FFMA R30, R11, R30, R28 ;  /* 0x0000001e0b1e7223 */ /* 0x000fe2000000001c */
[----:B------:R-:W-:Y:S01]  /*24a0*/  @P1 FSEL R36, R35, RZ, P4 ;  /* 0x000000ff23241208 */ /* 0x000fe20002000000 */
[----:B------:R-:W-:Y:S01]  /*24b0*/  FFMA R45, R18, R45, R5 ;  /* 0x0000002d122d7223 */ /* 0x000fe20000000005 */
[----:B------:R-:W-:Y:S01]  /*24c0*/  @P1 FSEL R37, R16, RZ, P5 ;  /* 0x000000ff10251208 */ /* 0x000fe20002800000 */
[----:B------:R-:W-:Y:S01]  /*24d0*/  FFMA R4, R17, R4, R32 ;  /* 0x0000000411047223 */ /* 0x000fe20000000020 */
[----:B------:R-:W-:Y:S01]  /*24e0*/  @P1 FSEL R38, R20, RZ, P6 ;  /* 0x000000ff14261208 */ /* 0x000fe20003000000 */
[----:B------:R-:W-:Y:S01]  /*24f0*/  FFMA R0, R22, R0, R51 ;  /* 0x0000000016007223 */ /* 0x000fe20000000033 */
[----:B------:R-:W-:-:S02]  /*2500*/  @P1 FSEL R39, R26, RZ, P2 ;  /* 0x000000ff1a271208 */ /* 0x000fc40001000000 */
[----:B------:R-:W-:Y:S02]  /*2510*/  FSETP.GEU.AND P1, PT, R12, RZ, PT ;  /* 0x000000ff0c00720b */ /* 0x000fe40003f2e000 */
[----:B------:R-:W-:Y:S02]  /*2520*/  FSETP.GEU.AND P6, PT, R13, RZ, PT ;  /* 0x000000ff0d00720b */ /* 0x000fe40003fce000 */
[----:B------:R-:W-:Y:S02]  /*2530*/  FSETP.GEU.AND P5, PT, R14, RZ, PT ;  /* 0x000000ff0e00720b */ /* 0x000fe40003fae000 */
[----:B------:R-:W-:Y:S02]  /*2540*/  FSETP.GEU.AND P4, PT, R15, RZ, PT ;  /* 0x000000ff0f00720b */ /* 0x000fe40003f8e000 */
[----:B------:R-:W-:Y:S02]  /*2550*/  FSEL R12, R12, RZ, P1 ;  /* 0x000000ff0c0c7208 */ /* 0x000fe40000800000 */
[----:B------:R-:W-:-:S02]  /*2560*/  FSEL R13, R13, RZ, P6 ;  /* 0x000000ff0d0d7208 */ /* 0x000fc40003000000 */
[----:B------:R-:W-:Y:S02]  /*2570*/  FSETP.GEU.AND P3, PT, R30, RZ, PT ;  /* 0x000000ff1e00720b */ /* 0x000fe40003f6e000 */
[----:B------:R-:W-:Y:S02]  /*2580*/  FSETP.GEU.AND P2, PT, R45, RZ, PT ;  /* 0x000000ff2d00720b */ /* 0x000fe40003f4e000 */
[----:B------:R-:W-:Y:S02]  /*2590*/  FSETP.GEU.AND P1, PT, R4, RZ, PT ;  /* 0x000000ff0400720b */ /* 0x000fe40003f2e000 */
[----:B------:R-:W-:Y:S01]  /*25a0*/  FSETP.GEU.AND P6, PT, R0, RZ, PT ;  /* 0x000000ff0000720b */ /* 0x000fe20003fce000 */
[----:B-1----:R-:W-:Y:S01]  /*25b0*/  IMAD.WIDE R6, R19, 0x4, R6 ;  /* 0x0000000413067825 */ /* 0x002fe200078e0206 */
[----:B------:R-:W-:Y:S02]  /*25c0*/  FSEL R14, R14, RZ, P5 ;  /* 0x000000ff0e0e7208 */ /* 0x000fe40002800000 */
[----:B------:R-:W-:-:S02]  /*25d0*/  FSEL R15, R15, RZ, P4 ;  /* 0x000000ff0f0f7208 */ /* 0x000fc40002000000 */
[----:B------:R-:W-:Y:S02]  /*25e0*/  @P0 FSEL R12, R30, RZ, P3 ;  /* 0x000000ff1e0c0208 */ /* 0x000fe40001800000 */
[----:B------:R-:W-:Y:S02]  /*25f0*/  @P0 FSEL R13, R45, RZ, P2 ;  /* 0x000000ff2d0d0208 */ /* 0x000fe40001000000 */
[----:B------:R-:W-:Y:S02]  /*2600*/  @P0 FSEL R14, R4, RZ, P1 ;  /* 0x000000ff040e0208 */ /* 0x000fe40000800000 */
[----:B------:R-:W-:Y:S01]  /*2610*/  @P0 FSEL R15, R0, RZ, P6 ;  /* 0x000000ff000f0208 */ /* 0x000fe20003000000 */
[----:B------:R-:W-:Y:S04]  /*2620*/  STG.E.128 desc[UR4][R6.64], R36 ;  /* 0x0000002406007986 */ /* 0x000fe8000c101d04 */
[----:B------:R-:W-:Y:S01]  /*2630*/  STG.E.128 desc[UR4][R6.64+0x800], R12 ;  /* 0x0008000c06007986 */ /* 0x000fe2000c101d04 */
[----:B------:R-:W-:Y:S05]  /*2640*/  EXIT ;  /* 0x000000000000794d */ /* 0x000fea0003800000 */
.L_x_0:
[----:B------:R-:W-:-:S00]  /*2650*/  BRA `(.L_x_0) ;  /* 0xfffffffc00fc7947 */ /* 0x000fc0000383ffff */
[----:B------:R-:W-:-:S00]  /*2660*/  NOP ;  /* 0x0000000000007918 */ /* 0x000fc00000000000 */
        /* <DEDUP_REMOVED lines=9> */
.L_x_1:


//--------------------- .nv.global.init           --------------------------
	.section	.nv.global.init,"aw",@progbits
.nv.global.init:
	.type		_$_str,@object
	.size		_$_str,(_$_str_$_2 - _$_str)
_$_str:
        /*0000*/ 	.byte	0x5f, 0x5f, 0x43, 0x55, 0x44, 0x41, 0x5f, 0x46, 0x54, 0x5a, 0x00
	.type		_$_str_$_2,@object
	.size		_$_str_$_2,(.L_1 - _$_str_$_2)
_$_str_$_2:
        /*000b*/ 	.byte	0x5f, 0x5f, 0x43, 0x55, 0x44, 0x41, 0x5f, 0x50, 0x52, 0x45, 0x43, 0x5f, 0x53, 0x51, 0x52, 0x54
        /*001b*/ 	.byte	0x00
.L_1:


//--------------------- .nv.constant0.triton_poi_fused_cat_10 --------------------------
	.section	.nv.constant0.triton_poi_fused_cat_10,"a",@progbits
	.sectionflags	@""
	.align	4
.nv.constant0.triton_poi_fused_cat_10:
	.zero		620
